	.target	sm_90a

	.elftype	@"ET_EXEC"


//--------------------- .note.nv.tkinfo           --------------------------
	.section	.note.nv.tkinfo,"",@"SHT_NOTE"
	.sectionflags	@"SHF_NOTE_NV_TKINFO"
	.tkinfo
        /*0018*/ 	.word	0x00000002
        /*0030*/ 	.string	""
        /*0030*/ 	.string	"ptxas"
        /*0030*/ 	.string	"Cuda compilation tools, release 13.0, V13.0.88"
        /*0030*/ 	.string	"Build cuda_13.0.r13.0/compiler.36424714_0"
        /*0030*/ 	.string	"-v  -suppress-debug-info  -lineinfo  -arch sm_90a "



//--------------------- .note.nv.cuinfo           --------------------------
	.section	.note.nv.cuinfo,"",@"SHT_NOTE"
	.sectionflags	@"SHF_NOTE_NV_CUINFO"
        /*0018*/ 	.short	0x0002
        /*001a*/ 	.short	0x005a
        /*001c*/ 	.short	0x0082
	.zero		2


//--------------------- .nv.info                  --------------------------
	.section	.nv.info,"",@"SHT_CUDA_INFO"
	.align	4


	//----- nvinfo : EIATTR_REGCOUNT
	.align		4
        /*0000*/ 	.byte	0x04, 0x2f
        /*0002*/ 	.short	(.L_1 - .L_0)
	.align		4
.L_0:
        /*0004*/ 	.word	index@(gluon_wgmma)
        /*0008*/ 	.word	0x0000009a


	//----- nvinfo : EIATTR_FRAME_SIZE
	.align		4
.L_1:
        /*000c*/ 	.byte	0x04, 0x11
        /*000e*/ 	.short	(.L_3 - .L_2)
	.align		4
.L_2:
        /*0010*/ 	.word	index@(gluon_wgmma)
        /*0014*/ 	.word	0x00000000


	//----- nvinfo : EIATTR_MIN_STACK_SIZE
	.align		4
.L_3:
        /*0018*/ 	.byte	0x04, 0x12
        /*001a*/ 	.short	(.L_5 - .L_4)
	.align		4
.L_4:
        /*001c*/ 	.word	index@(gluon_wgmma)
        /*0020*/ 	.word	0x00000000
.L_5:


//--------------------- .nv.compat                --------------------------
	.section	.nv.compat,"",@"SHT_CUDA_COMPAT_INFO"
	.align	4
        /*0000*/ 	.byte	0x02, 0x09, 0x01, 0x00, 0x02, 0x02, 0x04, 0x00, 0x02, 0x05, 0x05, 0x00, 0x03, 0x07, 0x01, 0x01
        /*0010*/ 	.byte	0x02, 0x03, 0x03, 0x00, 0x02, 0x06, 0x01, 0x00, 0x04, 0x0b, 0x08, 0x00, 0x00, 0x00, 0x00, 0x00
        /*0020*/ 	.byte	0x00, 0x00, 0x00, 0x00


//--------------------- .nv.info.gluon_wgmma      --------------------------
	.section	.nv.info.gluon_wgmma,"",@"SHT_CUDA_INFO"
	.sectionflags	@""
	.align	4


	//----- nvinfo : EIATTR_CUDA_API_VERSION
	.align		4
        /*0000*/ 	.byte	0x04, 0x37
        /*0002*/ 	.short	(.L_7 - .L_6)
.L_6:
        /*0004*/ 	.word	0x00000082


	//----- nvinfo : EIATTR_KPARAM_INFO
	.align		4
.L_7:
        /*0008*/ 	.byte	0x04, 0x17
        /*000a*/ 	.short	(.L_9 - .L_8)
.L_8:
        /*000c*/ 	.word	0x00000000
        /*0010*/ 	.short	0x000a
        /*0012*/ 	.short	0x0048
        /*0014*/ 	.byte	0x00, 0xf4, 0x21, 0x00


	//----- nvinfo : EIATTR_KPARAM_INFO
	.align		4
.L_9:
        /*0018*/ 	.byte	0x04, 0x17
        /*001a*/ 	.short	(.L_11 - .L_10)
.L_10:
        /*001c*/ 	.word	0x00000000
        /*0020*/ 	.short	0x0009
        /*0022*/ 	.short	0x0040
        /*0024*/ 	.byte	0x00, 0xf4, 0x21, 0x00


	//----- nvinfo : EIATTR_KPARAM_INFO
	.align		4
.L_11:
        /*0028*/ 	.byte	0x04, 0x17
        /*002a*/ 	.short	(.L_13 - .L_12)
.L_12:
        /*002c*/ 	.word	0x00000000
        /*0030*/ 	.short	0x0008
        /*0032*/ 	.short	0x0038
        /*0034*/ 	.byte	0x00, 0xf0, 0x21, 0x00


	//----- nvinfo : EIATTR_KPARAM_INFO
	.align		4
.L_13:
        /*0038*/ 	.byte	0x04, 0x17
        /*003a*/ 	.short	(.L_15 - .L_14)
.L_14:
        /*003c*/ 	.word	0x00000000
        /*0040*/ 	.short	0x0007
        /*0042*/ 	.short	0x0030
        /*0044*/ 	.byte	0x00, 0xf0, 0x21, 0x00


	//----- nvinfo : EIATTR_KPARAM_INFO
	.align		4
.L_15:
        /*0048*/ 	.byte	0x04, 0x17
        /*004a*/ 	.short	(.L_17 - .L_16)
.L_16:
        /*004c*/ 	.word	0x00000000
        /*0050*/ 	.short	0x0006
        /*0052*/ 	.short	0x0028
        /*0054*/ 	.byte	0x00, 0xf0, 0x21, 0x00


	//----- nvinfo : EIATTR_KPARAM_INFO
	.align		4
.L_17:
        /*0058*/ 	.byte	0x04, 0x17
        /*005a*/ 	.short	(.L_19 - .L_18)
.L_18:
        /*005c*/ 	.word	0x00000000
        /*0060*/ 	.short	0x0005
        /*0062*/ 	.short	0x0020
        /*0064*/ 	.byte	0x00, 0xf0, 0x11, 0x00


	//----- nvinfo : EIATTR_KPARAM_INFO
	.align		4
.L_19:
        /*0068*/ 	.byte	0x04, 0x17
        /*006a*/ 	.short	(.L_21 - .L_20)
.L_20:
        /*006c*/ 	.word	0x00000000
        /*0070*/ 	.short	0x0004
        /*0072*/ 	.short	0x001c
        /*0074*/ 	.byte	0x00, 0xf0, 0x11, 0x00


	//----- nvinfo : EIATTR_KPARAM_INFO
	.align		4
.L_21:
        /*0078*/ 	.byte	0x04, 0x17
        /*007a*/ 	.short	(.L_23 - .L_22)
.L_22:
        /*007c*/ 	.word	0x00000000
        /*0080*/ 	.short	0x0003
        /*0082*/ 	.short	0x0018
        /*0084*/ 	.byte	0x00, 0xf0, 0x11, 0x00


	//----- nvinfo : EIATTR_KPARAM_INFO
	.align		4
.L_23:
        /*0088*/ 	.byte	0x04, 0x17
        /*008a*/ 	.short	(.L_25 - .L_24)
.L_24:
        /*008c*/ 	.word	0x00000000
        /*0090*/ 	.short	0x0002
        /*0092*/ 	.short	0x0010
        /*0094*/ 	.byte	0x00, 0xf4, 0x21, 0x00


	//----- nvinfo : EIATTR_KPARAM_INFO
	.align		4
.L_25:
        /*0098*/ 	.byte	0x04, 0x17
        /*009a*/ 	.short	(.L_27 - .L_26)
.L_26:
        /*009c*/ 	.word	0x00000000
        /*00a0*/ 	.short	0x0001
        /*00a2*/ 	.short	0x0008
        /*00a4*/ 	.byte	0x00, 0xf4, 0x21, 0x00


	//----- nvinfo : EIATTR_KPARAM_INFO
	.align		4
.L_27:
        /*00a8*/ 	.byte	0x04, 0x17
        /*00aa*/ 	.short	(.L_29 - .L_28)
.L_28:
        /*00ac*/ 	.word	0x00000000
        /*00b0*/ 	.short	0x0000
        /*00b2*/ 	.short	0x0000
        /*00b4*/ 	.byte	0x00, 0xf4, 0x21, 0x00


	//----- nvinfo : EIATTR_SPARSE_MMA_MASK
	.align		4
.L_29:
        /*00b8*/ 	.byte	0x03, 0x50
        /*00ba*/ 	.short	0x0000


	//----- nvinfo : EIATTR_MAXREG_COUNT
	.align		4
        /*00bc*/ 	.byte	0x03, 0x1b
        /*00be*/ 	.short	0x00ff


	//----- nvinfo : EIATTR_NUM_BARRIERS
	.align		4
        /*00c0*/ 	.byte	0x02, 0x4c
        /*00c2*/ 	.byte	0x01
	.zero		1


	//----- nvinfo : EIATTR_MERCURY_ISA_VERSION
	.align		4
        /*00c4*/ 	.byte	0x03, 0x5f
        /*00c6*/ 	.short	0x0101


	//----- nvinfo : EIATTR_INT_WARP_WIDE_INSTR_OFFSETS
	.align		4
        /*00c8*/ 	.byte	0x04, 0x31
        /*00ca*/ 	.short	(.L_31 - .L_30)


	//   ....[0]....
.L_30:
        /*00cc*/ 	.word	0x00001300


	//   ....[1]....
        /*00d0*/ 	.word	0x00001320


	//   ....[2]....
        /*00d4*/ 	.word	0x00001330


	//   ....[3]....
        /*00d8*/ 	.word	0x00001340


	//   ....[4]....
        /*00dc*/ 	.word	0x00001450


	//   ....[5]....
        /*00e0*/ 	.word	0x00001d80


	//   ....[6]....
        /*00e4*/ 	.word	0x00001d90


	//   ....[7]....
        /*00e8*/ 	.word	0x00001e10


	//   ....[8]....
        /*00ec*/ 	.word	0x00001e20


	//   ....[9]....
        /*00f0*/ 	.word	0x00002890


	//   ....[10]....
        /*00f4*/ 	.word	0x000028a0


	//----- nvinfo : EIATTR_COOP_GROUP_MASK_REGIDS
	.align		4
.L_31:
        /*00f8*/ 	.byte	0x04, 0x29
        /*00fa*/ 	.short	(.L_33 - .L_32)


	//   ....[0]....
.L_32:
        /*00fc*/ 	.word	0xffffffff


	//   ....[1]....
        /*0100*/ 	.word	0xffffffff


	//   ....[2]....
        /*0104*/ 	.word	0xffffffff


	//----- nvinfo : EIATTR_COOP_GROUP_INSTR_OFFSETS
	.align		4
.L_33:
        /*0108*/ 	.byte	0x04, 0x28
        /*010a*/ 	.short	(.L_35 - .L_34)


	//   ....[0]....
.L_34:
        /*010c*/ 	.word	0x00000150


	//   ....[1]....
        /*0110*/ 	.word	0x00000720


	//   ....[2]....
        /*0114*/ 	.word	0x00000cd0


	//----- nvinfo : EIATTR_MBARRIER_INSTR_OFFSETS
	.align		4
.L_35:
        /*0118*/ 	.byte	0x04, 0x39
        /*011a*/ 	.short	(.L_37 - .L_36)


	//   ....[0]....
.L_36:
        /*011c*/ 	.word	0x000014b0
        /*0120*/ 	.word	0x000000ff
        /*0124*/ 	.word	0x00030000
        /*0128*/ 	.short	0x0100
        /*012a*/ 	.byte	0x07
	.zero		1


	//   ....[1]....
        /*012c*/ 	.word	0x00001640
        /*0130*/ 	.word	0x000000ff
        /*0134*/ 	.word	0x00030008
        /*0138*/ 	.short	0x0100
        /*013a*/ 	.byte	0x07
	.zero		1


	//   ....[2]....
        /*013c*/ 	.word	0x000017d0
        /*0140*/ 	.word	0x000000ff
        /*0144*/ 	.word	0x00030010
        /*0148*/ 	.short	0x0100
        /*014a*/ 	.byte	0x07
	.zero		1


	//   ....[3]....
        /*014c*/ 	.word	0x00001870
        /*0150*/ 	.word	0x000000ff
        /*0154*/ 	.word	0x00030018
        /*0158*/ 	.short	0x0100
        /*015a*/ 	.byte	0x07
	.zero		1


	//   ....[4]....
        /*015c*/ 	.word	0x00001f70
        /*0160*/ 	.word	0x000000ff
        /*0164*/ 	.word	0x00030000
        /*0168*/ 	.short	0x010a
        /*016a*/ 	.byte	0x1c
	.zero		1


	//   ....[5]....
        /*016c*/ 	.word	0x00002310
        /*0170*/ 	.word	0x000000ff
        /*0174*/ 	.word	0x00030000
        /*0178*/ 	.short	0x0108
        /*017a*/ 	.byte	0x07
	.zero		1


	//   ....[6]....
        /*017c*/ 	.word	0x00002410
        /*0180*/ 	.word	0x000000ff
        /*0184*/ 	.word	0x00030008
        /*0188*/ 	.short	0x0108
        /*018a*/ 	.byte	0x07
	.zero		1


	//   ....[7]....
        /*018c*/ 	.word	0x00002500
        /*0190*/ 	.word	0x000000ff
        /*0194*/ 	.word	0x00030010
        /*0198*/ 	.short	0x0108
        /*019a*/ 	.byte	0x07
	.zero		1


	//   ....[8]....
        /*019c*/ 	.word	0x000025f0
        /*01a0*/ 	.word	0x000000ff
        /*01a4*/ 	.word	0x00030018
        /*01a8*/ 	.short	0x0108
        /*01aa*/ 	.byte	0x07
	.zero		1


	//   ....[9]....
        /*01ac*/ 	.word	0x00002950
        /*01b0*/ 	.word	0x000000ff
        /*01b4*/ 	.word	0x00030000
        /*01b8*/ 	.short	0x010a
        /*01ba*/ 	.byte	0x1c
	.zero		1


	//----- nvinfo : EIATTR_NUM_MBARRIERS
	.align		4
.L_37:
        /*01bc*/ 	.byte	0x03, 0x38
        /*01be*/ 	.short	0x0004


	//----- nvinfo : EIATTR_EXIT_INSTR_OFFSETS
	.align		4
        /*01c0*/ 	.byte	0x04, 0x1c
        /*01c2*/ 	.short	(.L_39 - .L_38)


	//   ....[0]....
.L_38:
        /*01c4*/ 	.word	0x00002940


	//----- nvinfo : EIATTR_REQNTID
	.align		4
.L_39:
        /*01c8*/ 	.byte	0x04, 0x10
        /*01ca*/ 	.short	(.L_41 - .L_40)
.L_40:
        /*01cc*/ 	.word	0x00000100
        /*01d0*/ 	.word	0x00000001
        /*01d4*/ 	.word	0x00000001


	//----- nvinfo : EIATTR_CRS_STACK_SIZE
	.align		4
.L_41:
        /*01d8*/ 	.byte	0x04, 0x1e
        /*01da*/ 	.short	(.L_43 - .L_42)
.L_42:
        /*01dc*/ 	.word	0x00000000


	//----- nvinfo : EIATTR_CBANK_PARAM_SIZE
	.align		4
.L_43:
        /*01e0*/ 	.byte	0x03, 0x19
        /*01e2*/ 	.short	0x0050


	//----- nvinfo : EIATTR_PARAM_CBANK
	.align		4
        /*01e4*/ 	.byte	0x04, 0x0a
        /*01e6*/ 	.short	(.L_45 - .L_44)
	.align		4
.L_44:
        /*01e8*/ 	.word	index@(.nv.constant0.gluon_wgmma)
        /*01ec*/ 	.short	0x0210
        /*01ee*/ 	.short	0x0050


	//----- nvinfo : EIATTR_SW_WAR
	.align		4
.L_45:
        /*01f0*/ 	.byte	0x04, 0x36
        /*01f2*/ 	.short	(.L_47 - .L_46)
.L_46:
        /*01f4*/ 	.word	0x00000008
.L_47:


//--------------------- .nv.callgraph             --------------------------
	.section	.nv.callgraph,"",@"SHT_CUDA_CALLGRAPH"
	.align	4
	.sectionentsize	8
	.align		4
        /*0000*/ 	.word	0x00000000
	.align		4
        /*0004*/ 	.word	0xffffffff
	.align		4
        /*0008*/ 	.word	0x00000000
	.align		4
        /*000c*/ 	.word	0xfffffffe
	.align		4
        /*0010*/ 	.word	0x00000000
	.align		4
        /*0014*/ 	.word	0xfffffffd
	.align		4
        /*0018*/ 	.word	0x00000000
	.align		4
        /*001c*/ 	.word	0xfffffffc


//--------------------- .text.gluon_wgmma         --------------------------
	.section	.text.gluon_wgmma,"ax",@progbits
	.align	128
        .global         gluon_wgmma
        .type           gluon_wgmma,@function
        .size           gluon_wgmma,(.L_x_52 - gluon_wgmma)
        .other          gluon_wgmma,@"STO_CUDA_ENTRY STV_DEFAULT"
gluon_wgmma:
.text.gluon_wgmma:
[----:B------:R-:W-:Y:S01]  /*0000*/  LDC R1, c[0x0][0x28] ;  /* 0x00000a00ff017b82 */ /* 0x000fe20000000800 */
[----:B------:R-:W1:Y:S07]  /*0010*/  S2R R0, SR_TID.X ;  /* 0x0000000000007919 */ /* 0x000e6e0000002100 */
[----:B------:R-:W2:Y:S01]  /*0020*/  S2UR UR4, SR_CgaCtaId ;  /* 0x00000000000479c3 */ /* 0x000ea20000008800 */
[----:B------:R-:W-:Y:S01]  /*0030*/  UMOV UR7, 0x400 ;  /* 0x0000040000077882 */ /* 0x000fe20000000000 */
[----:B------:R-:W-:Y:S01]  /*0040*/  ULDC UR6, c[0x0][0xc] ;  /* 0x0000030000067ab9 */ /* 0x000fe20000000800 */
[----:B------:R-:W-:Y:S01]  /*0050*/  ULDC.64 UR24, c[0x0][0x250] ;  /* 0x0000940000187ab9 */ /* 0x000fe20000000a00 */
[----:B------:R-:W-:Y:S04]  /*0060*/  BSSY B0, `(.L_x_0) ;  /* 0x000001e000007945 */ /* 0x000fe80003800000 */
[----:B------:R-:W3:Y:S08]  /*0070*/  LDC R4, c[0x0][0x228] ;  /* 0x00008a00ff047b82 */ /* 0x000ef00000000800 */
[----:B------:R-:W4:Y:S08]  /*0080*/  LDC R15, c[0x0][0x230] ;  /* 0x00008c00ff0f7b82 */ /* 0x000f300000000800 */
[----:B------:R-:W-:Y:S01]  /*0090*/  S2UR UR36, SR_CTAID.Y ;  /* 0x00000000002479c3 */ /* 0x000fe20000002600 */
[----:B--2---:R-:W-:-:S03]  /*00a0*/  ULEA UR7, UR4, UR7, 0x18 ;  /* 0x0000000704077291 */ /* 0x004fc6000f8ec03f */
[----:B------:R-:W-:Y:S01]  /*00b0*/  ULDC UR4, c[0x0][0x10] ;  /* 0x0000040000047ab9 */ /* 0x000fe20000000800 */
[----:B-1----:R-:W-:-:S03]  /*00c0*/  LOP3.LUT R6, R0, 0xff, RZ, 0xc0, !PT ;  /* 0x000000ff00067812 */ /* 0x002fc600078ec0ff */
[----:B------:R-:W1:Y:S01]  /*00d0*/  S2UR UR5, SR_CTAID.Z ;  /* 0x00000000000579c3 */ /* 0x000e620000002700 */
[----:B---3--:R-:W-:Y:S01]  /*00e0*/  VIADD R4, R4, 0xffffffff ;  /* 0xffffffff04047836 */ /* 0x008fe20000000000 */
[C---:B------:R-:W-:Y:S02]  /*00f0*/  ISETP.GE.U32.AND P0, PT, R6.reuse, 0x20, PT ;  /* 0x000000200600780c */ /* 0x040fe40003f06070 */
[C---:B------:R-:W-:Y:S02]  /*0100*/  ISETP.NE.U32.AND P2, PT, R6.reuse, RZ, PT ;  /* 0x000000ff0600720c */ /* 0x040fe40003f45070 */
[----:B------:R-:W-:Y:S02]  /*0110*/  LEA R12, R6, UR7, 0x2 ;  /* 0x00000007060c7c11 */ /* 0x000fe4000f8e10ff */
[----:B------:R-:W2:Y:S01]  /*0120*/  S2UR UR37, SR_CTAID.X ;  /* 0x00000000002579c3 */ /* 0x000ea20000002500 */
[----:B----4-:R-:W-:-:S06]  /*0130*/  VIADD R14, R15, 0xffffffff ;  /* 0xffffffff0f0e7836 */ /* 0x010fcc0000000000 */
[----:B------:R3:W-:Y:S01]  /*0140*/  @!P0 STS [R12], RZ ;  /* 0x000000ff0c008388 */ /* 0x0007e20000000800 */
[----:B------:R-:W-:-:S03]  /*0150*/  NOP ;  /* 0x0000000000007918 */ /* 0x000fc60000000000 */
[----:B------:R3:W-:Y:S01]  /*0160*/  @!P2 STS [UR7+0x24], R4 ;  /* 0x00002404ff00a988 */ /* 0x0007e20008000807 */
[----:B-1----:R-:W-:-:S03]  /*0170*/  UIMAD UR4, UR5, UR4, UR36 ;  /* 0x00000004050472a4 */ /* 0x002fc6000f8e0224 */
[----:B------:R3:W-:Y:S01]  /*0180*/  @!P2 STS [UR7+0x20], R14 ;  /* 0x0000200eff00a988 */ /* 0x0007e20008000807 */
[----:B--2---:R-:W-:-:S04]  /*0190*/  UIMAD UR4, UR4, UR6, UR37 ;  /* 0x00000006040472a4 */ /* 0x004fc8000f8e0225 */
[----:B------:R-:W-:-:S04]  /*01a0*/  UIMAD UR4, UR4, 0x180, URZ ;  /* 0x00000180040478a4 */ /* 0x000fc8000f8e023f */
[----:B------:R-:W-:-:S04]  /*01b0*/  UIADD3 UR20, UP0, UR4, UR24, URZ ;  /* 0x0000001804147290 */ /* 0x000fc8000ff1e03f */
[----:B------:R-:W-:Y:S01]  /*01c0*/  ULEA.HI.X.SX32 UR21, UR4, UR25, 0x1, UP0 ;  /* 0x0000001904157291 */ /* 0x000fe200080f0e3f */
[----:B---3--:R-:W-:Y:S11]  /*01d0*/  @P2 BRA `(.L_x_1) ;  /* 0x0000000000182947 */ /* 0x008ff60003800000 */
[----:B------:R-:W1:Y:S01]  /*01e0*/  LDS R2, [UR7+0x8] ;  /* 0x00000807ff027984 */ /* 0x000e620008000800 */
[----:B------:R-:W2:Y:S01]  /*01f0*/  LDC.64 R8, c[0x0][0x210] ;  /* 0x00008400ff087b82 */ /* 0x000ea20000000a00 */
[----:B------:R-:W-:Y:S02]  /*0200*/  IMAD.MOV.U32 R3, RZ, RZ, 0x70 ;  /* 0x00000070ff037424 */ /* 0x000fe400078e00ff */
[----:B--2---:R2:W-:Y:S03]  /*0210*/  STS.64 [UR7], R8 ;  /* 0x00000008ff007988 */ /* 0x0045e60008000a07 */
[----:B-1----:R-:W-:-:S05]  /*0220*/  LOP3.LUT R2, R2, 0x10, R3, 0xd8, !PT ;  /* 0x0000001002027812 */ /* 0x002fca00078ed803 */
[----:B------:R2:W-:Y:S02]  /*0230*/  STS [UR7+0x8], R2 ;  /* 0x00000802ff007988 */ /* 0x0005e40008000807 */
.L_x_1:
[----:B------:R-:W-:Y:S05]  /*0240*/  BSYNC B0 ;  /* 0x0000000000007941 */ /* 0x000fea0003800000 */
.L_x_0:
[----:B------:R-:W-:Y:S04]  /*0250*/  BSSY B0, `(.L_x_2) ;  /* 0x000000a000007945 */ /* 0x000fe80003800000 */
[----:B------:R-:W-:Y:S05]  /*0260*/  @P2 BRA `(.L_x_3) ;  /* 0x0000000000202947 */ /* 0x000fea0003800000 */
[----:B--2---:R-:W1:Y:S01]  /*0270*/  LDS R2, [UR7+0x34] ;  /* 0x00003407ff027984 */ /* 0x004e620008000800 */
[----:B------:R-:W-:Y:S02]  /*0280*/  IMAD.MOV.U32 R3, RZ, RZ, 0x3f000000 ;  /* 0x3f000000ff037424 */ /* 0x000fe400078e00ff */
[----:B------:R-:W-:Y:S01]  /*0290*/  @!P2 IMAD.MOV.U32 R5, RZ, RZ, 0xff ;  /* 0x000000ffff05a424 */ /* 0x000fe200078e00ff */
[----:B------:R-:W2:Y:S02]  /*02a0*/  @!P2 LDS R8, [UR7+0x38] ;  /* 0x00003807ff08a984 */ /* 0x000ea40008000800 */
[----:B-1----:R-:W-:Y:S02]  /*02b0*/  LOP3.LUT R2, R2, 0xff000000, R3, 0xb8, !PT ;  /* 0xff00000002027812 */ /* 0x002fe400078eb803 */
[----:B--2---:R-:W-:-:S03]  /*02c0*/  @!P2 LOP3.LUT R3, R8, 0xff, R5, 0xb8, !PT ;  /* 0x000000ff0803a812 */ /* 0x004fc600078eb805 */
[----:B------:R1:W-:Y:S04]  /*02d0*/  STS [UR7+0x34], R2 ;  /* 0x00003402ff007988 */ /* 0x0003e80008000807 */
[----:B------:R1:W-:Y:S02]  /*02e0*/  @!P2 STS [UR7+0x38], R3 ;  /* 0x00003803ff00a988 */ /* 0x0003e40008000807 */
.L_x_3:
[----:B------:R-:W-:Y:S05]  /*02f0*/  BSYNC B0 ;  /* 0x0000000000007941 */ /* 0x000fea0003800000 */
.L_x_2:
[----:B------:R-:W-:Y:S04]  /*0300*/  BSSY B0, `(.L_x_4) ;  /* 0x000000e000007945 */ /* 0x000fe80003800000 */
[----:B------:R-:W-:Y:S05]  /*0310*/  @P2 BRA `(.L_x_5) ;  /* 0x0000000000302947 */ /* 0x000fea0003800000 */
[----:B-1----:R-:W1:Y:S01]  /*0320*/  LDS R3, [UR7+0x34] ;  /* 0x00003407ff037984 */ /* 0x002e620008000800 */
[----:B------:R-:W3:Y:S03]  /*0330*/  LDC.64 R10, c[0x0][0x238] ;  /* 0x00008e00ff0a7b82 */ /* 0x000ee60000000a00 */
[----:B--2---:R-:W2:Y:S01]  /*0340*/  LDS R2, [UR7+0x1c] ;  /* 0x00001c07ff027984 */ /* 0x004ea20008000800 */
[C---:B---3--:R-:W-:Y:S01]  /*0350*/  SHF.L.U64.HI R8, R10.reuse, 0x1, R11 ;  /* 0x000000010a087819 */ /* 0x048fe2000001020b */
[----:B------:R-:W-:-:S03]  /*0360*/  IMAD.SHL.U32 R5, R10, 0x2, RZ ;  /* 0x000000020a057824 */ /* 0x000fc600078e00ff */
[--C-:B------:R-:W-:Y:S02]  /*0370*/  SHF.R.U32.HI R7, RZ, 0x4, R8.reuse ;  /* 0x00000004ff077819 */ /* 0x100fe40000011608 */
[----:B------:R-:W-:-:S05]  /*0380*/  SHF.R.U64 R5, R5, 0x4, R8 ;  /* 0x0000000405057819 */ /* 0x000fca0000001208 */
[----:B------:R3:W-:Y:S01]  /*0390*/  STS [UR7+0xc], R5 ;  /* 0x00000c05ff007988 */ /* 0x0007e20008000807 */
[----:B-1----:R-:W-:Y:S02]  /*03a0*/  LOP3.LUT R3, R3, 0x7, RZ, 0xb8, !PT ;  /* 0x0000000703037812 */ /* 0x002fe400078eb8ff */
[----:B--2---:R-:W-:-:S03]  /*03b0*/  LOP3.LUT R2, R2, 0xf, R7, 0xb8, !PT ;  /* 0x0000000f02027812 */ /* 0x004fc600078eb807 */
[----:B------:R3:W-:Y:S04]  /*03c0*/  STS [UR7+0x34], R3 ;  /* 0x00003403ff007988 */ /* 0x0007e80008000807 */
[----:B------:R3:W-:Y:S02]  /*03d0*/  STS [UR7+0x1c], R2 ;  /* 0x00001c02ff007988 */ /* 0x0007e40008000807 */
.L_x_5:
[----:B------:R-:W-:Y:S05]  /*03e0*/  BSYNC B0 ;  /* 0x0000000000007941 */ /* 0x000fea0003800000 */
.L_x_4:
[----:B------:R-:W-:Y:S04]  /*03f0*/  BSSY B1, `(.L_x_6) ;  /* 0x000001b000017945 */ /* 0x000fe80003800000 */
[----:B------:R-:W-:Y:S01]  /*0400*/  BSSY B0, `(.L_x_7) ;  /* 0x0000016000007945 */ /* 0x000fe20003800000 */
[----:B------:R-:W-:-:S03]  /*0410*/  IMAD.MOV.U32 R13, RZ, RZ, RZ ;  /* 0x000000ffff0d7224 */ /* 0x000fc600078e00ff */
[----:B------:R-:W-:Y:S05]  /*0420*/  @P2 BRA `(.L_x_8) ;  /* 0x0000000000202947 */ /* 0x000fea0003800000 */
[----:B-123--:R-:W1:Y:S02]  /*0430*/  LDS R2, [UR7+0x34] ;  /* 0x00003407ff027984 */ /* 0x00ee640008000800 */
[----:B-1----:R-:W-:-:S05]  /*0440*/  LOP3.LUT R2, R2, 0x38, RZ, 0xb8, !PT ;  /* 0x0000003802027812 */ /* 0x002fca00078eb8ff */
[----:B------:R1:W-:Y:S01]  /*0450*/  STS [UR7+0x34], R2 ;  /* 0x00003402ff007988 */ /* 0x0003e20008000807 */
[----:B------:R-:W-:Y:S05]  /*0460*/  @P2 BRA `(.L_x_9) ;  /* 0x0000000000202947 */ /* 0x000fea0003800000 */
[----:B-1----:R-:W1:Y:S01]  /*0470*/  LDS R2, [UR7+0x8] ;  /* 0x00000807ff027984 */ /* 0x002e620008000800 */
[----:B------:R-:W-:-:S05]  /*0480*/  IMAD.MOV.U32 R3, RZ, RZ, 0x780 ;  /* 0x00000780ff037424 */ /* 0x000fca00078e00ff */
[----:B-1----:R-:W-:-:S05]  /*0490*/  LOP3.LUT R2, R2, 0x300, R3, 0xd8, !PT ;  /* 0x0000030002027812 */ /* 0x002fca00078ed803 */
[----:B------:R4:W-:Y:S02]  /*04a0*/  STS [UR7+0x8], R2 ;  /* 0x00000802ff007988 */ /* 0x0009e40008000807 */
.L_x_8:
[----:B------:R-:W-:Y:S05]  /*04b0*/  @P2 BRA `(.L_x_10) ;  /* 0x0000000000282947 */ /* 0x000fea0003800000 */
[----:B-1234-:R-:W1:Y:S02]  /*04c0*/  LDS R2, [UR7+0x8] ;  /* 0x00000807ff027984 */ /* 0x01ee640008000800 */
[----:B-1----:R-:W-:-:S05]  /*04d0*/  LOP3.LUT R2, R2, 0x1800, RZ, 0xb8, !PT ;  /* 0x0000180002027812 */ /* 0x002fca00078eb8ff */
[----:B------:R2:W-:Y:S02]  /*04e0*/  STS [UR7+0x8], R2 ;  /* 0x00000802ff007988 */ /* 0x0005e40008000807 */
.L_x_9:
[----:B------:R-:W-:Y:S05]  /*04f0*/  @P2 BREAK B0 ;  /* 0x0000000000002942 */ /* 0x000fea0003800000 */
[----:B------:R-:W-:Y:S05]  /*0500*/  @P2 BRA `(.L_x_11) ;  /* 0x0000000000242947 */ /* 0x000fea0003800000 */
[----:B------:R-:W3:Y:S01]  /*0510*/  LDS R3, [UR7+0x8] ;  /* 0x00000807ff037984 */ /* 0x000ee20008000800 */
[----:B-12---:R-:W-:-:S05]  /*0520*/  IMAD.MOV.U32 R2, RZ, RZ, 0x6000 ;  /* 0x00006000ff027424 */ /* 0x006fca00078e00ff */
[----:B---3--:R-:W-:-:S04]  /*0530*/  LOP3.LUT R2, R3, 0x6000, R2, 0xd8, !PT ;  /* 0x0000600003027812 */ /* 0x008fc800078ed802 */
[----:B------:R-:W-:-:S05]  /*0540*/  LOP3.LUT R2, R2, 0x400000, RZ, 0xb8, !PT ;  /* 0x0040000002027812 */ /* 0x000fca00078eb8ff */
[----:B------:R5:W-:Y:S02]  /*0550*/  STS [UR7+0x8], R2 ;  /* 0x00000802ff007988 */ /* 0x000be40008000807 */
.L_x_10:
[----:B------:R-:W-:Y:S05]  /*0560*/  BSYNC B0 ;  /* 0x0000000000007941 */ /* 0x000fea0003800000 */
.L_x_7:
[----:B-12345:R-:W1:Y:S02]  /*0570*/  @!P2 LDS R2, [UR7+0x8] ;  /* 0x00000807ff02a984 */ /* 0x03ee640008000800 */
[----:B-1----:R-:W-:-:S05]  /*0580*/  @!P2 LOP3.LUT R2, R2, 0x8000, RZ, 0xb8, !PT ;  /* 0x000080000202a812 */ /* 0x002fca00078eb8ff */
[----:B------:R3:W-:Y:S02]  /*0590*/  @!P2 STS [UR7+0x8], R2 ;  /* 0x00000802ff00a988 */ /* 0x0007e40008000807 */
.L_x_11:
[----:B------:R-:W-:Y:S05]  /*05a0*/  BSYNC B1 ;  /* 0x0000000000017941 */ /* 0x000fea0003800000 */
.L_x_6:
[----:B------:R-:W-:Y:S05]  /*05b0*/  WARPSYNC.ALL ;  /* 0x0000000000007948 */ /* 0x000fea0003800000 */
[----:B------:R-:W4:Y:S02]  /*05c0*/  LDC R5, c[0x0][0x22c] ;  /* 0x00008b00ff057b82 */ /* 0x000f240000000800 */
[----:B----4-:R-:W-:Y:S01]  /*05d0*/  VIADD R5, R5, 0xffffffff ;  /* 0xffffffff05057836 */ /* 0x010fe20000000000 */
[----:B------:R-:W-:Y:S06]  /*05e0*/  @P0 BRA `(.L_x_12) ;  /* 0x0000000000280947 */ /* 0x000fec0003800000 */
[----:B-123--:R-:W1:Y:S01]  /*05f0*/  S2R R2, SR_LANEID ;  /* 0x0000000000027919 */ /* 0x00ee620000000000 */
[----:B------:R-:W-:Y:S05]  /*0600*/  WARPSYNC.ALL ;  /* 0x0000000000007948 */ /* 0x000fea0003800000 */
[----:B-1----:R-:W-:-:S05]  /*0610*/  IMAD.SHL.U32 R7, R2, 0x4, RZ ;  /* 0x0000000402077824 */ /* 0x002fca00078e00ff */
[----:B------:R-:W1:Y:S01]  /*0620*/  LDS R9, [R7+UR7] ;  /* 0x0000000707097984 */ /* 0x000e620008000800 */
[----:B------:R-:W-:-:S05]  /*0630*/  IADD3 R2, P1, R7, UR20, RZ ;  /* 0x0000001407027c10 */ /* 0x000fca000ff3e0ff */
[----:B------:R-:W-:-:S05]  /*0640*/  IMAD.X R3, RZ, RZ, UR21, P1 ;  /* 0x00000015ff037e24 */ /* 0x000fca00088e06ff */
[----:B-1----:R4:W5:Y:S01]  /*0650*/  ATOMG.E.EXCH.STRONG.GPU PT, RZ, [R2], R9 ;  /* 0x0000000902ff73a8 */ /* 0x00296200041ee100 */
[----:B------:R-:W-:-:S04]  /*0660*/  DEPBAR {5,4,3,2,1,0} ;  /* 0x0000003f0000791a */ /* 0x000fc80000000000 */
[----:B------:R4:W-:Y:S01]  /*0670*/  UTMACCTL.IV [UR20] ;  /* 0x00000000140079b9 */ /* 0x0009e20008000000 */
[----:B------:R-:W-:Y:S01]  /*0680*/  NOP ;  /* 0x0000000000007918 */ /* 0x000fe20000000000 */
.L_x_12:
[----:B------:R-:W-:Y:S05]  /*0690*/  @P0 BRA `(.L_x_13) ;  /* 0x00000000000c0947 */ /* 0x000fea0003800000 */
[----:B------:R0:W-:Y:S01]  /*06a0*/  UTMACMDFLUSH ;  /* 0x00000000000079b7 */ /* 0x0001e20000000000 */
[----:B------:R-:W-:Y:S05]  /*06b0*/  @P0 BRA `(.L_x_13) ;  /* 0x0000000000040947 */ /* 0x000fea0003800000 */
[----:B------:R-:W-:-:S04]  /*06c0*/  DEPBAR.LE SB0, 0x0 ;  /* 0x000080000000791a */ /* 0x000fc80000000000 */
.L_x_13:
[----:B------:R-:W-:Y:S05]  /*06d0*/  WARPSYNC.ALL ;  /* 0x0000000000007948 */ /* 0x000fea0003800000 */
[----:B-----5:R-:W-:Y:S06]  /*06e0*/  BAR.SYNC.DEFER_BLOCKING 0x0 ;  /* 0x0000000000007b1d */ /* 0x020fec0000010000 */
[----:B------:R-:W-:Y:S02]  /*06f0*/  BSSY B1, `(.L_x_14) ;  /* 0x000000b000017945 */ /* 0x000fe40003800000 */
[----:B------:R-:W-:Y:S06]  /*0700*/  BAR.SYNC.DEFER_BLOCKING 0x0 ;  /* 0x0000000000007b1d */ /* 0x000fec0000010000 */
[----:B------:R5:W-:Y:S01]  /*0710*/  @!P0 STS [R12], RZ ;  /* 0x000000ff0c008388 */ /* 0x000be20000000800 */
[----:B------:R-:W-:Y:S01]  /*0720*/  NOP ;  /* 0x0000000000007918 */ /* 0x000fe20000000000 */
[----:B------:R-:W-:Y:S05]  /*0730*/  @P2 BRA `(.L_x_15) ;  /* 0x0000000000182947 */ /* 0x000fea0003800000 */
[----:B-1234-:R-:W1:Y:S01]  /*0740*/  LDS R2, [UR7+0x8] ;  /* 0x00000807ff027984 */ /* 0x01ee620008000800 */
[----:B------:R-:W2:Y:S01]  /*0750*/  LDC.64 R8, c[0x0][0x218] ;  /* 0x00008600ff087b82 */ /* 0x000ea20000000a00 */
[----:B------:R-:W-:Y:S02]  /*0760*/  IMAD.MOV.U32 R3, RZ, RZ, 0x70 ;  /* 0x00000070ff037424 */ /* 0x000fe400078e00ff */
[----:B--2---:R2:W-:Y:S03]  /*0770*/  STS.64 [UR7], R8 ;  /* 0x00000008ff007988 */ /* 0x0045e60008000a07 */
[----:B-1----:R-:W-:-:S05]  /*0780*/  LOP3.LUT R2, R2, 0x10, R3, 0xd8, !PT ;  /* 0x0000001002027812 */ /* 0x002fca00078ed803 */
[----:B------:R2:W-:Y:S02]  /*0790*/  STS [UR7+0x8], R2 ;  /* 0x00000802ff007988 */ /* 0x0005e40008000807 */
.L_x_15:
[----:B----4-:R-:W-:Y:S05]  /*07a0*/  BSYNC B1 ;  /* 0x0000000000017941 */ /* 0x010fea0003800000 */
.L_x_14:
[----:B------:R-:W-:Y:S04]  /*07b0*/  BSSY B1, `(.L_x_16) ;  /* 0x000000a000017945 */ /* 0x000fe80003800000 */
[----:B------:R-:W-:Y:S05]  /*07c0*/  @P2 BRA `(.L_x_17) ;  /* 0x0000000000202947 */ /* 0x000fea0003800000 */
[----:B-123--:R-:W1:Y:S01]  /*07d0*/  LDS R2, [UR7+0x34] ;  /* 0x00003407ff027984 */ /* 0x00ee620008000800 */
[----:B------:R-:W-:Y:S02]  /*07e0*/  IMAD.MOV.U32 R7, RZ, RZ, 0x3f000000 ;  /* 0x3f000000ff077424 */ /* 0x000fe400078e00ff */
[----:B------:R-:W-:Y:S01]  /*07f0*/  @!P2 IMAD.MOV.U32 R3, RZ, RZ, 0x3f ;  /* 0x0000003fff03a424 */ /* 0x000fe200078e00ff */
[----:B------:R-:W2:Y:S02]  /*0800*/  @!P2 LDS R8, [UR7+0x38] ;  /* 0x00003807ff08a984 */ /* 0x000ea40008000800 */
[----:B-1----:R-:W-:Y:S02]  /*0810*/  LOP3.LUT R2, R2, 0xff000000, R7, 0xb8, !PT ;  /* 0xff00000002027812 */ /* 0x002fe400078eb807 */
[----:B--2---:R-:W-:-:S03]  /*0820*/  @!P2 LOP3.LUT R3, R8, 0xff, R3, 0xb8, !PT ;  /* 0x000000ff0803a812 */ /* 0x004fc600078eb803 */
[----:B------:R4:W-:Y:S04]  /*0830*/  STS [UR7+0x34], R2 ;  /* 0x00003402ff007988 */ /* 0x0009e80008000807 */
[----:B------:R4:W-:Y:S02]  /*0840*/  @!P2 STS [UR7+0x38], R3 ;  /* 0x00003803ff00a988 */ /* 0x0009e40008000807 */
.L_x_17:
[----:B------:R-:W-:Y:S05]  /*0850*/  BSYNC B1 ;  /* 0x0000000000017941 */ /* 0x000fea0003800000 */
.L_x_16:
[----:B------:R-:W-:Y:S04]  /*0860*/  BSSY B1, `(.L_x_18) ;  /* 0x0000004000017945 */ /* 0x000fe80003800000 */
[----:B------:R-:W-:Y:S05]  /*0870*/  @P2 BRA `(.L_x_19) ;  /* 0x0000000000082947 */ /* 0x000fea0003800000 */
[----:B------:R1:W-:Y:S04]  /*0880*/  STS [UR7+0x24], R14 ;  /* 0x0000240eff007988 */ /* 0x0003e80008000807 */
[----:B------:R1:W-:Y:S02]  /*0890*/  STS [UR7+0x20], R5 ;  /* 0x00002005ff007988 */ /* 0x0003e40008000807 */
.L_x_19:
[----:B------:R-:W-:Y:S05]  /*08a0*/  BSYNC B1 ;  /* 0x0000000000017941 */ /* 0x000fea0003800000 */
.L_x_18:
[----:B------:R-:W-:Y:S04]  /*08b0*/  BSSY B1, `(.L_x_20) ;  /* 0x000000e000017945 */ /* 0x000fe80003800000 */
[----:B------:R-:W-:Y:S05]  /*08c0*/  @P2 BRA `(.L_x_21) ;  /* 0x0000000000302947 */ /* 0x000fea0003800000 */
[----:B----4-:R-:W4:Y:S01]  /*08d0*/  LDS R3, [UR7+0x34] ;  /* 0x00003407ff037984 */ /* 0x010f220008000800 */
[----:B------:R-:W4:Y:S03]  /*08e0*/  LDC.64 R10, c[0x0][0x240] ;  /* 0x00009000ff0a7b82 */ /* 0x000f260000000a00 */
[----:B-123--:R-:W1:Y:S01]  /*08f0*/  LDS R2, [UR7+0x1c] ;  /* 0x00001c07ff027984 */ /* 0x00ee620008000800 */
[C---:B----4-:R-:W-:Y:S01]  /*0900*/  SHF.L.U64.HI R8, R10.reuse, 0x1, R11 ;  /* 0x000000010a087819 */ /* 0x050fe2000001020b */
[----:B------:R-:W-:-:S03]  /*0910*/  IMAD.SHL.U32 R7, R10, 0x2, RZ ;  /* 0x000000020a077824 */ /* 0x000fc600078e00ff */
[--C-:B------:R-:W-:Y:S02]  /*0920*/  SHF.R.U32.HI R9, RZ, 0x4, R8.reuse ;  /* 0x00000004ff097819 */ /* 0x100fe40000011608 */
[----:B------:R-:W-:-:S05]  /*0930*/  SHF.R.U64 R7, R7, 0x4, R8 ;  /* 0x0000000407077819 */ /* 0x000fca0000001208 */
[----:B------:R2:W-:Y:S01]  /*0940*/  STS [UR7+0xc], R7 ;  /* 0x00000c07ff007988 */ /* 0x0005e20008000807 */
[----:B------:R-:W-:Y:S02]  /*0950*/  LOP3.LUT R3, R3, 0x7, RZ, 0xb8, !PT ;  /* 0x0000000703037812 */ /* 0x000fe400078eb8ff */
[----:B-1----:R-:W-:-:S03]  /*0960*/  LOP3.LUT R2, R2, 0xf, R9, 0xb8, !PT ;  /* 0x0000000f02027812 */ /* 0x002fc600078eb809 */
[----:B------:R2:W-:Y:S04]  /*0970*/  STS [UR7+0x34], R3 ;  /* 0x00003403ff007988 */ /* 0x0005e80008000807 */
[----:B------:R2:W-:Y:S02]  /*0980*/  STS [UR7+0x1c], R2 ;  /* 0x00001c02ff007988 */ /* 0x0005e40008000807 */
.L_x_21:
[----:B------:R-:W-:Y:S05]  /*0990*/  BSYNC B1 ;  /* 0x0000000000017941 */ /* 0x000fea0003800000 */
.L_x_20:
[----:B------:R-:W-:Y:S04]  /*09a0*/  BSSY B2, `(.L_x_22) ;  /* 0x000001a000027945 */ /* 0x000fe80003800000 */
[----:B------:R-:W-:Y:S04]  /*09b0*/  BSSY B1, `(.L_x_23) ;  /* 0x0000015000017945 */ /* 0x000fe80003800000 */
[----:B------:R-:W-:Y:S05]  /*09c0*/  @P2 BRA `(.L_x_24) ;  /* 0x0000000000202947 */ /* 0x000fea0003800000 */
[----:B-1234-:R-:W1:Y:S02]  /*09d0*/  LDS R2, [UR7+0x34] ;  /* 0x00003407ff027984 */ /* 0x01ee640008000800 */
[----:B-1----:R-:W-:-:S05]  /*09e0*/  LOP3.LUT R2, R2, 0x38, RZ, 0xb8, !PT ;  /* 0x0000003802027812 */ /* 0x002fca00078eb8ff */
[----:B------:R1:W-:Y:S01]  /*09f0*/  STS [UR7+0x34], R2 ;  /* 0x00003402ff007988 */ /* 0x0003e20008000807 */
[----:B------:R-:W-:Y:S05]  /*0a00*/  @P2 BRA `(.L_x_25) ;  /* 0x0000000000202947 */ /* 0x000fea0003800000 */
[----:B-1----:R-:W1:Y:S01]  /*0a10*/  LDS R2, [UR7+0x8] ;  /* 0x00000807ff027984 */ /* 0x002e620008000800 */
[----:B------:R-:W-:-:S05]  /*0a20*/  IMAD.MOV.U32 R3, RZ, RZ, 0x780 ;  /* 0x00000780ff037424 */ /* 0x000fca00078e00ff */
[----:B-1----:R-:W-:-:S05]  /*0a30*/  LOP3.LUT R2, R2, 0x300, R3, 0xd8, !PT ;  /* 0x0000030002027812 */ /* 0x002fca00078ed803 */
[----:B------:R1:W-:Y:S02]  /*0a40*/  STS [UR7+0x8], R2 ;  /* 0x00000802ff007988 */ /* 0x0003e40008000807 */
.L_x_24:
[----:B------:R-:W-:Y:S05]  /*0a50*/  @P2 BRA `(.L_x_26) ;  /* 0x0000000000282947 */ /* 0x000fea0003800000 */
[----:B-1234-:R-:W1:Y:S02]  /*0a60*/  LDS R2, [UR7+0x8] ;  /* 0x00000807ff027984 */ /* 0x01ee640008000800 */
[----:B-1----:R-:W-:-:S05]  /*0a70*/  LOP3.LUT R2, R2, 0x1800, RZ, 0xb8, !PT ;  /* 0x0000180002027812 */ /* 0x002fca00078eb8ff */
[----:B------:R2:W-:Y:S02]  /*0a80*/  STS [UR7+0x8], R2 ;  /* 0x00000802ff007988 */ /* 0x0005e40008000807 */
.L_x_25:
[----:B------:R-:W-:Y:S05]  /*0a90*/  @P2 BREAK B1 ;  /* 0x0000000000012942 */ /* 0x000fea0003800000 */
[----:B------:R-:W-:Y:S05]  /*0aa0*/  @P2 BRA `(.L_x_27) ;  /* 0x0000000000242947 */ /* 0x000fea0003800000 */
[----:B-12---:R-:W1:Y:S01]  /*0ab0*/  LDS R2, [UR7+0x8] ;  /* 0x00000807ff027984 */ /* 0x006e620008000800 */
[----:B------:R-:W-:-:S05]  /*0ac0*/  IMAD.MOV.U32 R3, RZ, RZ, 0x6000 ;  /* 0x00006000ff037424 */ /* 0x000fca00078e00ff */
[----:B-1----:R-:W-:-:S04]  /*0ad0*/  LOP3.LUT R2, R2, 0x6000, R3, 0xd8, !PT ;  /* 0x0000600002027812 */ /* 0x002fc800078ed803 */
[----:B------:R-:W-:-:S05]  /*0ae0*/  LOP3.LUT R2, R2, 0x400000, RZ, 0xb8, !PT ;  /* 0x0040000002027812 */ /* 0x000fca00078eb8ff */
[----:B------:R1:W-:Y:S02]  /*0af0*/  STS [UR7+0x8], R2 ;  /* 0x00000802ff007988 */ /* 0x0003e40008000807 */
.L_x_26:
[----:B------:R-:W-:Y:S05]  /*0b00*/  BSYNC B1 ;  /* 0x0000000000017941 */ /* 0x000fea0003800000 */
.L_x_23:
[----:B-1234-:R-:W1:Y:S02]  /*0b10*/  @!P2 LDS R2, [UR7+0x8] ;  /* 0x00000807ff02a984 */ /* 0x01ee640008000800 */
[----:B-1----:R-:W-:-:S05]  /*0b20*/  @!P2 LOP3.LUT R2, R2, 0x8000, RZ, 0xb8, !PT ;  /* 0x000080000202a812 */ /* 0x002fca00078eb8ff */
[----:B------:R3:W-:Y:S02]  /*0b30*/  @!P2 STS [UR7+0x8], R2 ;  /* 0x00000802ff00a988 */ /* 0x0007e40008000807 */
.L_x_27:
[----:B------:R-:W-:Y:S05]  /*0b40*/  BSYNC B2 ;  /* 0x0000000000027941 */ /* 0x000fea0003800000 */
.L_x_22:
[----:B------:R-:W-:Y:S05]  /*0b50*/  WARPSYNC.ALL ;  /* 0x0000000000007948 */ /* 0x000fea0003800000 */
[----:B------:R-:W-:-:S04]  /*0b60*/  UIADD3 UR23, UR4, 0x80, URZ ;  /* 0x0000008004177890 */ /* 0x000fc8000fffe03f */
[----:B------:R-:W-:-:S04]  /*0b70*/  UIADD3 UR22, UP0, UR23, UR24, URZ ;  /* 0x0000001817167290 */ /* 0x000fc8000ff1e03f */
[----:B------:R-:W-:Y:S01]  /*0b80*/  ULEA.HI.X.SX32 UR23, UR23, UR25, 0x1, UP0 ;  /* 0x0000001917177291 */ /* 0x000fe200080f0e3f */
[----:B------:R-:W-:Y:S11]  /*0b90*/  @P0 BRA `(.L_x_28) ;  /* 0x0000000000280947 */ /* 0x000ff60003800000 */
[----:B-123--:R-:W1:Y:S01]  /*0ba0*/  S2R R2, SR_LANEID ;  /* 0x0000000000027919 */ /* 0x00ee620000000000 */
[----:B------:R-:W-:Y:S05]  /*0bb0*/  WARPSYNC.ALL ;  /* 0x0000000000007948 */ /* 0x000fea0003800000 */
[----:B-1----:R-:W-:-:S05]  /*0bc0*/  IMAD.SHL.U32 R8, R2, 0x4, RZ ;  /* 0x0000000402087824 */ /* 0x002fca00078e00ff */
[----:B------:R-:W1:Y:S01]  /*0bd0*/  LDS R7, [R8+UR7] ;  /* 0x0000000708077984 */ /* 0x000e620008000800 */
[----:B------:R-:W-:-:S05]  /*0be0*/  IADD3 R2, P1, R8, UR22, RZ ;  /* 0x0000001608027c10 */ /* 0x000fca000ff3e0ff */
[----:B------:R-:W-:-:S05]  /*0bf0*/  IMAD.X R3, RZ, RZ, UR23, P1 ;  /* 0x00000017ff037e24 */ /* 0x000fca00088e06ff */
[----:B-1----:R4:W2:Y:S01]  /*0c00*/  ATOMG.E.EXCH.STRONG.GPU PT, RZ, [R2], R7 ;  /* 0x0000000702ff73a8 */ /* 0x0028a200041ee100 */
[----:B------:R-:W-:-:S04]  /*0c10*/  DEPBAR {5,4,3,2,1,0} ;  /* 0x0000003f0000791a */ /* 0x000fc80000000000 */
[----:B------:R4:W-:Y:S01]  /*0c20*/  UTMACCTL.IV [UR22] ;  /* 0x00000000160079b9 */ /* 0x0009e20008000000 */
[----:B------:R-:W-:Y:S01]  /*0c30*/  NOP ;  /* 0x0000000000007918 */ /* 0x000fe20000000000 */
.L_x_28:
[----:B------:R-:W-:Y:S05]  /*0c40*/  @P0 BRA `(.L_x_29) ;  /* 0x00000000000c0947 */ /* 0x000fea0003800000 */
[----:B------:R0:W-:Y:S01]  /*0c50*/  UTMACMDFLUSH ;  /* 0x00000000000079b7 */ /* 0x0001e20000000000 */
[----:B------:R-:W-:Y:S05]  /*0c60*/  @P0 BRA `(.L_x_29) ;  /* 0x0000000000040947 */ /* 0x000fea0003800000 */
[----:B------:R-:W-:-:S04]  /*0c70*/  DEPBAR.LE SB0, 0x0 ;  /* 0x000080000000791a */ /* 0x000fc80000000000 */
.L_x_29:
[----:B------:R-:W-:Y:S05]  /*0c80*/  WARPSYNC.ALL ;  /* 0x0000000000007948 */ /* 0x000fea0003800000 */
[----:B--2---:R-:W-:Y:S06]  /*0c90*/  BAR.SYNC.DEFER_BLOCKING 0x0 ;  /* 0x0000000000007b1d */ /* 0x004fec0000010000 */
[----:B------:R-:W-:Y:S02]  /*0ca0*/  BSSY B2, `(.L_x_30) ;  /* 0x000000b000027945 */ /* 0x000fe40003800000 */
[----:B------:R-:W-:Y:S06]  /*0cb0*/  BAR.SYNC.DEFER_BLOCKING 0x0 ;  /* 0x0000000000007b1d */ /* 0x000fec0000010000 */
[----:B------:R2:W-:Y:S01]  /*0cc0*/  @!P0 STS [R12], RZ ;  /* 0x000000ff0c008388 */ /* 0x0005e20000000800 */
[----:B------:R-:W-:Y:S01]  /*0cd0*/  NOP ;  /* 0x0000000000007918 */ /* 0x000fe20000000000 */
[----:B------:R-:W-:Y:S05]  /*0ce0*/  @P2 BRA `(.L_x_31) ;  /* 0x0000000000182947 */ /* 0x000fea0003800000 */
[----:B-1-34-:R-:W1:Y:S01]  /*0cf0*/  LDS R2, [UR7+0x8] ;  /* 0x00000807ff027984 */ /* 0x01ae620008000800 */
[----:B------:R-:W3:Y:S01]  /*0d00*/  LDC.64 R8, c[0x0][0x220] ;  /* 0x00008800ff087b82 */ /* 0x000ee20000000a00 */
[----:B------:R-:W-:Y:S02]  /*0d10*/  IMAD.MOV.U32 R3, RZ, RZ, 0x70 ;  /* 0x00000070ff037424 */ /* 0x000fe400078e00ff */
[----:B---3--:R3:W-:Y:S03]  /*0d20*/  STS.64 [UR7], R8 ;  /* 0x00000008ff007988 */ /* 0x0087e60008000a07 */
[----:B-1----:R-:W-:-:S05]  /*0d30*/  LOP3.LUT R2, R2, 0x10, R3, 0xd8, !PT ;  /* 0x0000001002027812 */ /* 0x002fca00078ed803 */
[----:B------:R3:W-:Y:S02]  /*0d40*/  STS [UR7+0x8], R2 ;  /* 0x00000802ff007988 */ /* 0x0007e40008000807 */
.L_x_31:
[----:B----4-:R-:W-:Y:S05]  /*0d50*/  BSYNC B2 ;  /* 0x0000000000027941 */ /* 0x010fea0003800000 */
.L_x_30:
[----:B------:R-:W-:Y:S04]  /*0d60*/  BSSY B3, `(.L_x_32) ;  /* 0x0000011000037945 */ /* 0x000fe80003800000 */
[----:B------:R-:W-:Y:S04]  /*0d70*/  BSSY B2, `(.L_x_33) ;  /* 0x000000e000027945 */ /* 0x000fe80003800000 */
[----:B------:R-:W-:Y:S05]  /*0d80*/  @P2 BRA `(.L_x_34) ;  /* 0x0000000000242947 */ /* 0x000fea0003800000 */
[----:B-1-3--:R-:W1:Y:S01]  /*0d90*/  LDS R2, [UR7+0x34] ;  /* 0x00003407ff027984 */ /* 0x00ae620008000800 */
[----:B------:R-:W-:-:S05]  /*0da0*/  IMAD.MOV.U32 R3, RZ, RZ, 0x3f000000 ;  /* 0x3f000000ff037424 */ /* 0x000fca00078e00ff */
[----:B-1----:R-:W-:-:S05]  /*0db0*/  LOP3.LUT R2, R2, 0xff000000, R3, 0xb8, !PT ;  /* 0xff00000002027812 */ /* 0x002fca00078eb803 */
[----:B------:R1:W-:Y:S01]  /*0dc0*/  STS [UR7+0x34], R2 ;  /* 0x00003402ff007988 */ /* 0x0003e20008000807 */
[----:B------:R-:W-:Y:S05]  /*0dd0*/  @P2 BRA `(.L_x_35) ;  /* 0x00000000001c2947 */ /* 0x000fea0003800000 */
[----:B-1----:R-:W1:Y:S01]  /*0de0*/  LDS R2, [UR7+0x38] ;  /* 0x00003807ff027984 */ /* 0x002e620008000800 */
[----:B------:R-:W-:-:S05]  /*0df0*/  IMAD.MOV.U32 R3, RZ, RZ, 0xff ;  /* 0x000000ffff037424 */ /* 0x000fca00078e00ff */
[----:B-1----:R-:W-:-:S05]  /*0e00*/  LOP3.LUT R2, R2, 0xff, R3, 0xb8, !PT ;  /* 0x000000ff02027812 */ /* 0x002fca00078eb803 */
[----:B------:R4:W-:Y:S02]  /*0e10*/  STS [UR7+0x38], R2 ;  /* 0x00003802ff007988 */ /* 0x0009e40008000807 */
.L_x_34:
[----:B------:R-:W-:Y:S05]  /*0e20*/  @P2 BREAK B2 ;  /* 0x0000000000022942 */ /* 0x000fea0003800000 */
[----:B------:R-:W-:Y:S05]  /*0e30*/  @P2 BRA `(.L_x_36) ;  /* 0x00000000000c2947 */ /* 0x000fea0003800000 */
[----:B------:R1:W-:Y:S02]  /*0e40*/  STS [UR7+0x20], R5 ;  /* 0x00002005ff007988 */ /* 0x0003e40008000807 */
.L_x_35:
[----:B------:R-:W-:Y:S05]  /*0e50*/  BSYNC B2 ;  /* 0x0000000000027941 */ /* 0x000fea0003800000 */
.L_x_33:
[----:B------:R1:W-:Y:S02]  /*0e60*/  @!P2 STS [UR7+0x24], R4 ;  /* 0x00002404ff00a988 */ /* 0x0003e40008000807 */
.L_x_36:
[----:B------:R-:W-:Y:S05]  /*0e70*/  BSYNC B3 ;  /* 0x0000000000037941 */ /* 0x000fea0003800000 */
.L_x_32:
[----:B------:R-:W-:Y:S05]  /*0e80*/  WARPSYNC.ALL ;  /* 0x0000000000007948 */ /* 0x000fea0003800000 */
[----:B------:R-:W-:Y:S04]  /*0e90*/  BSSY B3, `(.L_x_37) ;  /* 0x000000e000037945 */ /* 0x000fe80003800000 */
[----:B------:R-:W-:Y:S05]  /*0ea0*/  @P2 BRA `(.L_x_38) ;  /* 0x0000000000302947 */ /* 0x000fea0003800000 */
[----:B------:R-:W5:Y:S01]  /*0eb0*/  LDS R3, [UR7+0x34] ;  /* 0x00003407ff037984 */ /* 0x000f620008000800 */
[----:B-1----:R-:W1:Y:S03]  /*0ec0*/  LDC.64 R4, c[0x0][0x248] ;  /* 0x00009200ff047b82 */ /* 0x002e660000000a00 */
[----:B---34-:R-:W3:Y:S01]  /*0ed0*/  LDS R2, [UR7+0x1c] ;  /* 0x00001c07ff027984 */ /* 0x018ee20008000800 */
[C---:B-1----:R-:W-:Y:S01]  /*0ee0*/  SHF.L.U64.HI R5, R4.reuse, 0x1, R5 ;  /* 0x0000000104057819 */ /* 0x042fe20000010205 */
[----:B------:R-:W-:-:S03]  /*0ef0*/  IMAD.SHL.U32 R4, R4, 0x2, RZ ;  /* 0x0000000204047824 */ /* 0x000fc600078e00ff */
[--C-:B------:R-:W-:Y:S02]  /*0f00*/  SHF.R.U32.HI R7, RZ, 0x4, R5.reuse ;  /* 0x00000004ff077819 */ /* 0x100fe40000011605 */
[----:B------:R-:W-:-:S05]  /*0f10*/  SHF.R.U64 R4, R4, 0x4, R5 ;  /* 0x0000000404047819 */ /* 0x000fca0000001205 */
[----:B------:R1:W-:Y:S01]  /*0f20*/  STS [UR7+0xc], R4 ;  /* 0x00000c04ff007988 */ /* 0x0003e20008000807 */
[----:B-----5:R-:W-:Y:S02]  /*0f30*/  LOP3.LUT R3, R3, 0x7, RZ, 0xb8, !PT ;  /* 0x0000000703037812 */ /* 0x020fe400078eb8ff */
[----:B---3--:R-:W-:-:S03]  /*0f40*/  LOP3.LUT R2, R2, 0xf, R7, 0xb8, !PT ;  /* 0x0000000f02027812 */ /* 0x008fc600078eb807 */
[----:B------:R1:W-:Y:S04]  /*0f50*/  STS [UR7+0x34], R3 ;  /* 0x00003403ff007988 */ /* 0x0003e80008000807 */
[----:B------:R1:W-:Y:S02]  /*0f60*/  STS [UR7+0x1c], R2 ;  /* 0x00001c02ff007988 */ /* 0x0003e40008000807 */
.L_x_38:
[----:B------:R-:W-:Y:S05]  /*0f70*/  BSYNC B3 ;  /* 0x0000000000037941 */ /* 0x000fea0003800000 */
.L_x_37:
[----:B------:R-:W-:Y:S04]  /*0f80*/  BSSY B3, `(.L_x_39) ;  /* 0x000001a000037945 */ /* 0x000fe80003800000 */
[----:B------:R-:W-:Y:S04]  /*0f90*/  BSSY B4, `(.L_x_40) ;  /* 0x0000015000047945 */ /* 0x000fe80003800000 */
[----:B------:R-:W-:Y:S05]  /*0fa0*/  @P2 BRA `(.L_x_41) ;  /* 0x0000000000202947 */ /* 0x000fea0003800000 */
[----:B-1-34-:R-:W1:Y:S02]  /*0fb0*/  LDS R2, [UR7+0x34] ;  /* 0x00003407ff027984 */ /* 0x01ae640008000800 */
[----:B-1----:R-:W-:-:S05]  /*0fc0*/  LOP3.LUT R2, R2, 0x38, RZ, 0xb8, !PT ;  /* 0x0000003802027812 */ /* 0x002fca00078eb8ff */
[----:B------:R1:W-:Y:S01]  /*0fd0*/  STS [UR7+0x34], R2 ;  /* 0x00003402ff007988 */ /* 0x0003e20008000807 */
[----:B------:R-:W-:Y:S05]  /*0fe0*/  @P2 BRA `(.L_x_42) ;  /* 0x0000000000202947 */ /* 0x000fea0003800000 */
[----:B-1----:R-:W1:Y:S01]  /*0ff0*/  LDS R2, [UR7+0x8] ;  /* 0x00000807ff027984 */ /* 0x002e620008000800 */
[----:B------:R-:W-:-:S05]  /*1000*/  IMAD.MOV.U32 R3, RZ, RZ, 0x780 ;  /* 0x00000780ff037424 */ /* 0x000fca00078e00ff */
[----:B-1----:R-:W-:-:S05]  /*1010*/  LOP3.LUT R2, R2, 0x300, R3, 0xd8, !PT ;  /* 0x0000030002027812 */ /* 0x002fca00078ed803 */
[----:B------:R1:W-:Y:S02]  /*1020*/  STS [UR7+0x8], R2 ;  /* 0x00000802ff007988 */ /* 0x0003e40008000807 */
.L_x_41:
[----:B------:R-:W-:Y:S05]  /*1030*/  @P2 BRA `(.L_x_43) ;  /* 0x0000000000282947 */ /* 0x000fea0003800000 */
[----:B-1-34-:R-:W1:Y:S02]  /*1040*/  LDS R2, [UR7+0x8] ;  /* 0x00000807ff027984 */ /* 0x01ae640008000800 */
[----:B-1----:R-:W-:-:S05]  /*1050*/  LOP3.LUT R2, R2, 0x1800, RZ, 0xb8, !PT ;  /* 0x0000180002027812 */ /* 0x002fca00078eb8ff */
[----:B------:R3:W-:Y:S02]  /*1060*/  STS [UR7+0x8], R2 ;  /* 0x00000802ff007988 */ /* 0x0007e40008000807 */
.L_x_42:
[----:B------:R-:W-:Y:S05]  /*1070*/  @P2 BREAK B4 ;  /* 0x0000000000042942 */ /* 0x000fea0003800000 */
[----:B------:R-:W-:Y:S05]  /*1080*/  @P2 BRA `(.L_x_44) ;  /* 0x0000000000242947 */ /* 0x000fea0003800000 */
[----:B-1-3--:R-:W1:Y:S01]  /*1090*/  LDS R2, [UR7+0x8] ;  /* 0x00000807ff027984 */ /* 0x00ae620008000800 */
[----:B------:R-:W-:-:S05]  /*10a0*/  IMAD.MOV.U32 R3, RZ, RZ, 0x6000 ;  /* 0x00006000ff037424 */ /* 0x000fca00078e00ff */
[----:B-1----:R-:W-:-:S04]  /*10b0*/  LOP3.LUT R2, R2, 0x6000, R3, 0xd8, !PT ;  /* 0x0000600002027812 */ /* 0x002fc800078ed803 */
[----:B------:R-:W-:-:S05]  /*10c0*/  LOP3.LUT R2, R2, 0x400000, RZ, 0xb8, !PT ;  /* 0x0040000002027812 */ /* 0x000fca00078eb8ff */
[----:B------:R1:W-:Y:S02]  /*10d0*/  STS [UR7+0x8], R2 ;  /* 0x00000802ff007988 */ /* 0x0003e40008000807 */
.L_x_43:
[----:B------:R-:W-:Y:S05]  /*10e0*/  BSYNC B4 ;  /* 0x0000000000047941 */ /* 0x000fea0003800000 */
.L_x_40:
[----:B-1-34-:R-:W1:Y:S02]  /*10f0*/  @!P2 LDS R2, [UR7+0x8] ;  /* 0x00000807ff02a984 */ /* 0x01ae640008000800 */
[----:B-1----:R-:W-:-:S05]  /*1100*/  @!P2 LOP3.LUT R2, R2, 0x8000, RZ, 0xb8, !PT ;  /* 0x000080000202a812 */ /* 0x002fca00078eb8ff */
[----:B------:R4:W-:Y:S02]  /*1110*/  @!P2 STS [UR7+0x8], R2 ;  /* 0x00000802ff00a988 */ /* 0x0009e40008000807 */
.L_x_44:
[----:B------:R-:W-:Y:S05]  /*1120*/  BSYNC B3 ;  /* 0x0000000000037941 */ /* 0x000fea0003800000 */
.L_x_39:
[----:B------:R-:W-:Y:S05]  /*1130*/  WARPSYNC.ALL ;  /* 0x0000000000007948 */ /* 0x000fea0003800000 */
[----:B------:R-:W-:Y:S01]  /*1140*/  UIADD3 UR4, UR4, 0x100, URZ ;  /* 0x0000010004047890 */ /* 0x000fe2000fffe03f */
[----:B------:R-:W-:Y:S01]  /*1150*/  ISETP.GE.AND P1, PT, R15, 0x1, PT ;  /* 0x000000010f00780c */ /* 0x000fe20003f26270 */
[----:B------:R-:W-:Y:S01]  /*1160*/  IMAD.MOV.U32 R88, RZ, RZ, RZ ;  /* 0x000000ffff587224 */ /* 0x000fe200078e00ff */
[----:B------:R-:W-:Y:S01]  /*1170*/  SHF.R.U32.HI R7, RZ, 0x5, R0 ;  /* 0x00000005ff077819 */ /* 0x000fe20000011600 */
[----:B------:R-:W-:-:S04]  /*1180*/  UIADD3 UR24, UP0, UR4, UR24, URZ ;  /* 0x0000001804187290 */ /* 0x000fc8000ff1e03f */
[----:B------:R-:W-:Y:S01]  /*1190*/  ULEA.HI.X.SX32 UR25, UR4, UR25, 0x1, UP0 ;  /* 0x0000001904197291 */ /* 0x000fe200080f0e3f */
[----:B------:R-:W-:Y:S11]  /*11a0*/  @P0 BRA `(.L_x_45) ;  /* 0x0000000000280947 */ /* 0x000ff60003800000 */
[----:B-1-34-:R-:W1:Y:S01]  /*11b0*/  S2R R2, SR_LANEID ;  /* 0x0000000000027919 */ /* 0x01ae620000000000 */
[----:B------:R-:W-:Y:S05]  /*11c0*/  WARPSYNC.ALL ;  /* 0x0000000000007948 */ /* 0x000fea0003800000 */
[----:B-1----:R-:W-:-:S05]  /*11d0*/  IMAD.SHL.U32 R4, R2, 0x4, RZ ;  /* 0x0000000402047824 */ /* 0x002fca00078e00ff */
[----:B------:R-:W1:Y:S01]  /*11e0*/  LDS R5, [R4+UR7] ;  /* 0x0000000704057984 */ /* 0x000e620008000800 */
[----:B------:R-:W-:-:S05]  /*11f0*/  IADD3 R2, P3, R4, UR24, RZ ;  /* 0x0000001804027c10 */ /* 0x000fca000ff7e0ff */
[----:B------:R-:W-:-:S05]  /*1200*/  IMAD.X R3, RZ, RZ, UR25, P3 ;  /* 0x00000019ff037e24 */ /* 0x000fca00098e06ff */
[----:B-1----:R1:W3:Y:S01]  /*1210*/  ATOMG.E.EXCH.STRONG.GPU PT, RZ, [R2], R5 ;  /* 0x0000000502ff73a8 */ /* 0x0022e200041ee100 */
[----:B------:R-:W-:-:S04]  /*1220*/  DEPBAR {5,4,3,2,1,0} ;  /* 0x0000003f0000791a */ /* 0x000fc80000000000 */
[----:B------:R1:W-:Y:S01]  /*1230*/  UTMACCTL.IV [UR24] ;  /* 0x00000000180079b9 */ /* 0x0003e20008000000 */
[----:B------:R-:W-:Y:S01]  /*1240*/  NOP ;  /* 0x0000000000007918 */ /* 0x000fe20000000000 */
.L_x_45:
[----:B------:R-:W-:Y:S05]  /*1250*/  @P0 BRA `(.L_x_46) ;  /* 0x00000000000c0947 */ /* 0x000fea0003800000 */
[----:B------:R0:W-:Y:S01]  /*1260*/  UTMACMDFLUSH ;  /* 0x00000000000079b7 */ /* 0x0001e20000000000 */
[----:B------:R-:W-:Y:S05]  /*1270*/  @P0 BRA `(.L_x_46) ;  /* 0x0000000000040947 */ /* 0x000fea0003800000 */
[----:B------:R-:W-:-:S04]  /*1280*/  DEPBAR.LE SB0, 0x0 ;  /* 0x000080000000791a */ /* 0x000fc80000000000 */
.L_x_46:
[----:B------:R-:W-:Y:S05]  /*1290*/  WARPSYNC.ALL ;  /* 0x0000000000007948 */ /* 0x000fea0003800000 */
[----:B---3--:R-:W-:Y:S01]  /*12a0*/  BAR.SYNC.DEFER_BLOCKING 0x0 ;  /* 0x0000000000007b1d */ /* 0x008fe20000010000 */
[----:B------:R-:W-:Y:S01]  /*12b0*/  R2UR UR26, R7 ;  /* 0x00000000071a72ca */ /* 0x000fe200000e0000 */
[----:B------:R-:W-:Y:S01]  /*12c0*/  USHF.L.U32 UR27, UR36, 0x7, URZ ;  /* 0x00000007241b7899 */ /* 0x000fe2000800063f */
[----:B------:R-:W-:Y:S01]  /*12d0*/  IMAD.MOV.U32 R89, RZ, RZ, RZ ;  /* 0x000000ffff597224 */ /* 0x000fe200078e00ff */
[----:B------:R-:W-:Y:S02]  /*12e0*/  CS2R R90, SRZ ;  /* 0x00000000005a7805 */ /* 0x000fe4000001ff00 */
[----:B------:R-:W-:Y:S01]  /*12f0*/  CS2R R92, SRZ ;  /* 0x00000000005c7805 */ /* 0x000fe2000001ff00 */
[----:B------:R-:W-:Y:S01]  /*1300*/  VOTEU.ALL UP0, P2 ;  /* 0x00000000003f7886 */ /* 0x000fe20001000000 */
[----:B------:R-:W-:Y:S01]  /*1310*/  UMOV UR4, 0x1 ;  /* 0x0000000100047882 */ /* 0x000fe20000000000 */
[----:B------:R-:W-:Y:S01]  /*1320*/  VOTEU.ALL UP1, P2 ;  /* 0x00000000003f7886 */ /* 0x000fe20001020000 */
[----:B------:R-:W-:Y:S01]  /*1330*/  VOTEU.ALL UP2, P2 ;  /* 0x00000000003f7886 */ /* 0x000fe20001040000 */
[----:B------:R-:W-:Y:S01]  /*1340*/  VOTEU.ALL UP3, P2 ;  /* 0x00000000003f7886 */ /* 0x000fe20001060000 */
[----:B------:R-:W-:-:S04]  /*1350*/  @!UP0 UIADD3 UR8, -UR4, 0x100000, URZ ;  /* 0x0010000004088890 */ /* 0x000fc8000fffe13f */
[----:B------:R-:W-:Y:S02]  /*1360*/  @!UP0 USHF.L.U32 UR9, UR8, 0xb, URZ ;  /* 0x0000000b08098899 */ /* 0x000fe4000800063f */
[----:B------:R-:W-:Y:S01]  /*1370*/  @!UP0 USHF.L.U32 UR8, UR8, 0x1, URZ ;  /* 0x0000000108088899 */ /* 0x000fe2000800063f */
[----:B------:R-:W-:Y:S01]  /*1380*/  CS2R R94, SRZ ;  /* 0x00000000005e7805 */ /* 0x000fe2000001ff00 */
        /* <DEDUP_REMOVED lines=12> */
[----:B------:R-:W-:Y:S01]  /*1450*/  VOTEU.ALL UP0, P2 ;  /* 0x00000000003f7886 */ /* 0x000fe20001000000 */
[----:B------:R-:W-:Y:S02]  /*1460*/  CS2R R102, SRZ ;  /* 0x0000000000667805 */ /* 0x000fe4000001ff00 */
[----:B------:R-:W-:Y:S02]  /*1470*/  CS2R R104, SRZ ;  /* 0x0000000000687805 */ /* 0x000fe4000001ff00 */
[----:B------:R-:W-:Y:S02]  /*1480*/  CS2R R106, SRZ ;  /* 0x00000000006a7805 */ /* 0x000fe4000001ff00 */
[----:B------:R-:W-:Y:S01]  /*1490*/  CS2R R108, SRZ ;  /* 0x00000000006c7805 */ /* 0x000fe2000001ff00 */
[----:B------:R-:W3:Y:S02]  /*14a0*/  FENCE.VIEW.ASYNC.S ;  /* 0x00000000000073c6 */ /* 0x000ee40000000000 */
[----:B---3--:R-:W3:Y:S02]  /*14b0*/  @!UP0 SYNCS.EXCH.64 URZ, [UR7+0x30000], UR8 ;  /* 0x03000008073f85b2 */ /* 0x008ee40008000100 */
[----:B---3--:R-:W-:Y:S01]  /*14c0*/  BAR.SYNC.DEFER_BLOCKING 0x0 ;  /* 0x0000000000007b1d */ /* 0x008fe20000010000 */
[----:B------:R-:W-:-:S02]  /*14d0*/  CS2R R110, SRZ ;  /* 0x00000000006e7805 */ /* 0x000fc4000001ff00 */
[----:B------:R-:W-:Y:S02]  /*14e0*/  CS2R R112, SRZ ;  /* 0x0000000000707805 */ /* 0x000fe4000001ff00 */
[----:B------:R-:W-:Y:S02]  /*14f0*/  CS2R R114, SRZ ;  /* 0x0000000000727805 */ /* 0x000fe4000001ff00 */
[----:B------:R-:W-:Y:S02]  /*1500*/  CS2R R116, SRZ ;  /* 0x0000000000747805 */ /* 0x000fe4000001ff00 */
[----:B------:R-:W-:Y:S02]  /*1510*/  CS2R R118, SRZ ;  /* 0x0000000000767805 */ /* 0x000fe4000001ff00 */
[----:B------:R-:W-:Y:S02]  /*1520*/  CS2R R120, SRZ ;  /* 0x0000000000787805 */ /* 0x000fe4000001ff00 */
        /* <DEDUP_REMOVED lines=16> */
[----:B------:R-:W-:Y:S01]  /*1630*/  CS2R R26, SRZ ;  /* 0x00000000001a7805 */ /* 0x000fe2000001ff00 */
[----:B------:R3:W4:Y:S02]  /*1640*/  @!UP1 SYNCS.EXCH.64 URZ, [UR7+0x30008], UR10 ;  /* 0x0300080a073f95b2 */ /* 0x0007240008000100 */
[----:B----4-:R-:W-:Y:S01]  /*1650*/  BAR.SYNC.DEFER_BLOCKING 0x0 ;  /* 0x0000000000007b1d */ /* 0x010fe20000010000 */
        /* <DEDUP_REMOVED lines=9> */
[----:B------:R-:W-:Y:S01]  /*16f0*/  CS2R R46, SRZ ;  /* 0x00000000002e7805 */ /* 0x000fe2000001ff00 */
[----:B---3--:R-:W-:Y:S01]  /*1700*/  USHF.L.U32 UR11, UR37, 0x8, URZ ;  /* 0x00000008250b7899 */ /* 0x008fe2000800063f */
        /* <DEDUP_REMOVED lines=12> */
[----:B------:R3:W4:Y:S02]  /*17d0*/  @!UP2 SYNCS.EXCH.64 URZ, [UR7+0x30010], UR12 ;  /* 0x0300100c073fa5b2 */ /* 0x0007240008000100 */
[----:B----4-:R-:W-:Y:S01]  /*17e0*/  BAR.SYNC.DEFER_BLOCKING 0x0 ;  /* 0x0000000000007b1d */ /* 0x010fe20000010000 */
[----:B------:R-:W-:Y:S02]  /*17f0*/  CS2R R72, SRZ ;  /* 0x0000000000487805 */ /* 0x000fe4000001ff00 */
[----:B------:R-:W-:-:S02]  /*1800*/  CS2R R74, SRZ ;  /* 0x00000000004a7805 */ /* 0x000fc4000001ff00 */
[----:B------:R-:W-:Y:S02]  /*1810*/  CS2R R76, SRZ ;  /* 0x00000000004c7805 */ /* 0x000fe4000001ff00 */
[----:B------:R-:W-:Y:S02]  /*1820*/  CS2R R78, SRZ ;  /* 0x00000000004e7805 */ /* 0x000fe4000001ff00 */
[----:B------:R-:W-:Y:S02]  /*1830*/  CS2R R80, SRZ ;  /* 0x0000000000507805 */ /* 0x000fe4000001ff00 */
[----:B------:R-:W-:Y:S02]  /*1840*/  CS2R R82, SRZ ;  /* 0x0000000000527805 */ /* 0x000fe4000001ff00 */
[----:B------:R-:W-:Y:S02]  /*1850*/  CS2R R84, SRZ ;  /* 0x0000000000547805 */ /* 0x000fe4000001ff00 */
[----:B------:R-:W-:Y:S01]  /*1860*/  CS2R R86, SRZ ;  /* 0x0000000000567805 */ /* 0x000fe2000001ff00 */
[----:B------:R3:W4:Y:S01]  /*1870*/  @!UP3 SYNCS.EXCH.64 URZ, [UR7+0x30018], UR4 ;  /* 0x03001804073fb5b2 */ /* 0x0007220008000100 */
[----:B------:R-:W-:Y:S05]  /*1880*/  @!P1 BRA `(.L_x_47) ;  /* 0x00000008004c9947 */ /* 0x000fea0003800000 */
        /* <DEDUP_REMOVED lines=64> */
[----:B---3--:R-:W-:Y:S01]  /*1c90*/  UMOV UR4, URZ ;  /* 0x0000003f00047c82 */ /* 0x008fe20008000000 */
[----:B------:R-:W-:-:S05]  /*1ca0*/  UMOV UR10, URZ ;  /* 0x0000003f000a7c82 */ /* 0x000fca0008000000 */
.L_x_49:
[----:B----4-:R-:W-:Y:S01]  /*1cb0*/  BAR.SYNC.DEFER_BLOCKING 0x0 ;  /* 0x0000000000007b1d */ /* 0x010fe20000010000 */
[----:B------:R-:W-:Y:S01]  /*1cc0*/  ULEA UR28, UR4, UR7, 0x3 ;  /* 0x00000007041c7291 */ /* 0x000fe2000f8e183f */
[----:B-1----:R-:W-:Y:S01]  /*1cd0*/  @!P2 IMAD.MOV.U32 R2, RZ, RZ, 0xc000 ;  /* 0x0000c000ff02a424 */ /* 0x002fe200078e00ff */
[----:B------:R-:W-:Y:S01]  /*1ce0*/  ELECT P0, URZ, PT ;  /* 0x00000000003f782f */ /* 0x000fe20003800000 */
[----:B------:R-:W-:-:S03]  /*1cf0*/  ULEA UR8, UR4, UR7, 0xf ;  /* 0x0000000704087291 */ /* 0x000fc6000f8e783f */
[----:B------:R-:W-:Y:S02]  /*1d00*/  ISETP.LT.U32.AND P0, PT, R6, 0x20, P0 ;  /* 0x000000200600780c */ /* 0x000fe40000701070 */
[----:B------:R-:W-:Y:S01]  /*1d10*/  ELECT P1, URZ, PT ;  /* 0x00000000003f782f */ /* 0x000fe20003820000 */
[----:B------:R-:W-:-:S03]  /*1d20*/  ULEA UR5, UR4, UR7, 0xe ;  /* 0x0000000704057291 */ /* 0x000fc6000f8e703f */
[----:B------:R-:W-:Y:S01]  /*1d30*/  ISETP.LT.U32.AND P1, PT, R6, 0x40, P1 ;  /* 0x000000400600780c */ /* 0x000fe20000f21070 */
[----:B------:R-:W-:Y:S02]  /*1d40*/  ULOP3.LUT UR16, UR26, 0x1, URZ, 0xc0, !UPT ;  /* 0x000000011a107892 */ /* 0x000fe4000f8ec03f */
[----:B------:R-:W-:Y:S02]  /*1d50*/  UIADD3 UR6, UR5, 0x20000, URZ ;  /* 0x0002000005067890 */ /* 0x000fe4000fffe03f */
[----:B------:R-:W-:Y:S02]  /*1d60*/  ULEA UR18, UR16, UR27, 0x6 ;  /* 0x0000001b10127291 */ /* 0x000fe4000f8e303f */
[----:B------:R-:W-:Y:S01]  /*1d70*/  ULEA UR16, UR16, UR6, 0xd ;  /* 0x0000000610107291 */ /* 0x000fe2000f8e683f */
[----:B------:R-:W-:Y:S01]  /*1d80*/  VOTEU.ANY UP0, P0 ;  /* 0x00000000003f7886 */ /* 0x000fe20000000100 */
[----:B------:R-:W-:Y:S01]  /*1d90*/  VOTEU.ANY UP2, P0 ;  /* 0x00000000003f7886 */ /* 0x000fe20000040100 */
[----:B------:R-:W-:Y:S01]  /*1da0*/  UMOV UR19, UR10 ;  /* 0x0000000a00137c82 */ /* 0x000fe20008000000 */
[----:B------:R1:W-:Y:S01]  /*1db0*/  @!P2 SYNCS.ARRIVE.TRANS64 RZ, [UR28+0x30000], R2 ;  /* 0x03000002ffffa9a7 */ /* 0x0003e2000800001c */
[----:B------:R3:W-:Y:S06]  /*1dc0*/  MEMBAR.ALL.CTA ;  /* 0x0000000000007992 */ /* 0x0007ec0000008000 */
[----:B---3--:R-:W3:Y:S01]  /*1dd0*/  FENCE.VIEW.ASYNC.S ;  /* 0x00000000000073c6 */ /* 0x008ee20000000000 */
[----:B------:R-:W-:Y:S01]  /*1de0*/  @UP0 UIADD3 UR9, UR28, 0x30000, URZ ;  /* 0x000300001c090890 */ /* 0x000fe2000fffe03f */
[----:B------:R-:W-:Y:S01]  /*1df0*/  @UP0 UMOV UR12, UR20 ;  /* 0x00000014000c0c82 */ /* 0x000fe20008000000 */
[----:B------:R-:W-:Y:S01]  /*1e00*/  @UP0 UMOV UR13, UR21 ;  /* 0x00000015000d0c82 */ /* 0x000fe20008000000 */
[----:B---3--:R-:W-:Y:S01]  /*1e10*/  VOTEU.ANY UP1, P1 ;  /* 0x00000000003f7886 */ /* 0x008fe20000820100 */
[----:B------:R-:W-:Y:S01]  /*1e20*/  VOTEU.ANY UP3, P1 ;  /* 0x00000000003f7886 */ /* 0x000fe20000860100 */
[----:B-1----:R-:W-:Y:S01]  /*1e30*/  SHF.L.U32 R2, R13, 0x1f, RZ ;  /* 0x0000001f0d027819 */ /* 0x002fe200000006ff */
[----:B------:R-:W-:-:S02]  /*1e40*/  USHF.L.U32 UR5, UR26, 0x7, URZ ;  /* 0x000000071a057899 */ /* 0x000fc4000800063f */
[----:B------:R-:W-:Y:S01]  /*1e50*/  @UP1 UIADD3 UR17, UR28, 0x30000, URZ ;  /* 0x000300001c111890 */ /* 0x000fe2000fffe03f */
[----:B------:R-:W-:Y:S01]  /*1e60*/  @UP1 UMOV UR14, UR22 ;  /* 0x00000016000e1c82 */ /* 0x000fe20008000000 */
[----:B------:R-:W-:Y:S01]  /*1e70*/  @UP1 UMOV UR15, UR23 ;  /* 0x00000017000f1c82 */ /* 0x000fe20008000000 */
[----:B------:R-:W-:Y:S02]  /*1e80*/  ULOP3.LUT UR5, UR5, 0x200, URZ, 0xc0, !UPT ;  /* 0x0000020005057892 */ /* 0x000fe4000f8ec03f */
[----:B------:R-:W-:Y:S02]  /*1e90*/  USHF.R.U32.HI UR6, URZ, 0x4, UR6 ;  /* 0x000000043f067899 */ /* 0x000fe40008011606 */
[----:B------:R-:W-:Y:S02]  /*1ea0*/  ULEA.HI UR5, UR8, UR5, URZ, 0x1c ;  /* 0x0000000508057291 */ /* 0x000fe4000f8fe03f */
[----:B------:R-:W-:Y:S02]  /*1eb0*/  USGXT.U32 UR6, UR6, 0xe ;  /* 0x0000000e0606789a */ /* 0x000fe40008000000 */
[----:B------:R-:W-:Y:S01]  /*1ec0*/  ULOP3.LUT UR5, UR5, 0x3fff, URZ, 0xc0, !UPT ;  /* 0x00003fff05057892 */ /* 0x000fe2000f8ec03f */
[----:B------:R-:W-:Y:S06]  /*1ed0*/  BAR.SYNC.DEFER_BLOCKING 0x0 ;  /* 0x0000000000007b1d */ /* 0x000fec0000010000 */
[----:B------:R1:W-:Y:S02]  /*1ee0*/  @UP2 UTMALDG.2D [UR8], [UR12] ;  /* 0x000000080c0025b4 */ /* 0x0003e40008008000 */
[----:B------:R-:W-:Y:S01]  /*1ef0*/  BAR.SYNC.DEFER_BLOCKING 0x0 ;  /* 0x0000000000007b1d */ /* 0x000fe20000010000 */
[----:B-1----:R-:W-:-:S05]  /*1f00*/  ULOP3.LUT UR8, UR6, 0x2000000, URZ, 0xfc, !UPT ;  /* 0x0200000006087892 */ /* 0x002fca000f8efc3f */
[----:B------:R-:W-:Y:S01]  /*1f10*/  UMOV UR12, UR5 ;  /* 0x00000005000c7c82 */ /* 0x000fe20008000000 */
[----:B------:R-:W-:Y:S01]  /*1f20*/  UMOV UR13, 0x40000040 ;  /* 0x40000040000d7882 */ /* 0x000fe20000000000 */
[----:B------:R1:W-:Y:S01]  /*1f30*/  @UP3 UTMALDG.2D [UR16], [UR14] ;  /* 0x000000100e0035b4 */ /* 0x0003e20008008000 */
[----:B------:R-:W-:Y:S06]  /*1f40*/  BAR.SYNC.DEFER_BLOCKING 0x0 ;  /* 0x0000000000007b1d */ /* 0x000fec0000010000 */
[----:B-1----:R-:W-:Y:S01]  /*1f50*/  UMOV UR14, UR8 ;  /* 0x00000008000e7c82 */ /* 0x002fe20008000000 */
[----:B------:R-:W-:Y:S01]  /*1f60*/  UMOV UR15, 0x40000040 ;  /* 0x40000040000f7882 */ /* 0x000fe20000000000 */
[----:B------:R-:W1:Y:S02]  /*1f70*/  SYNCS.PHASECHK.TRANS64.TRYWAIT P0, [UR28+0x30000], R2 ;  /* 0x03000002ff0075a7 */ /* 0x000e64000800015c */
[----:B-1----:R-:W-:Y:S05]  /*1f80*/  @!P0 BRA `(.L_x_48) ;  /* 0x0000000800708947 */ /* 0x002fea0003800000 */
.L_x_50:
[----:B------:R-:W-:Y:S02]  /*1f90*/  WARPGROUP.DEPBAR.LE gsb0, 0x0 ;  /* 0x00008000000079c5 */ /* 0x000fe40000010000 */
[----:B------:R-:W-:Y:S01]  /*1fa0*/  WARPGROUP.ARRIVE ;  /* 0x00000000000079c5 */ /* 0x000fe20000000000 */
[----:B------:R-:W-:Y:S01]  /*1fb0*/  UIADD3 UR16, UP0, UR5, 0x2, URZ ;  /* 0x0000000205107890 */ /* 0x000fe2000ff1e03f */
[----:B------:R-:W1:Y:S01]  /*1fc0*/  LDC R2, c[0x0][0x230] ;  /* 0x00008c00ff027b82 */ /* 0x000e620000000800 */
[----:B------:R-:W-:Y:S01]  /*1fd0*/  UIADD3 UR18, UP1, UR6, 0x2000080, URZ ;  /* 0x0200008006127890 */ /* 0x000fe2000ff3e03f */
[----:B------:R-:W-:Y:S02]  /*1fe0*/  UMOV UR5, URZ ;  /* 0x0000003f00057c82 */ /* 0x000fe40008000000 */
[----:B------:R-:W-:Y:S01]  /*1ff0*/  HGMMA.64x128x16.F32 R88, gdesc[UR12].tnspB, R88 ;  /* 0x41e000000c5879f0 */ /* 0x000fe20008700858 */
[----:B------:R-:W-:Y:S01]  /*2000*/  UMOV UR6, URZ ;  /* 0x0000003f00067c82 */ /* 0x000fe20008000000 */
[----:B------:R-:W-:-:S02]  /*2010*/  UIADD3.X UR17, UR5, 0x40000040, URZ, UP0, !UPT ;  /* 0x4000004005117890 */ /* 0x000fc400087fe43f */
[----:B------:R-:W-:Y:S02]  /*2020*/  UIADD3.X UR19, UR6, 0x40000040, URZ, UP1, !UPT ;  /* 0x4000004006137890 */ /* 0x000fe40008ffe43f */
[----:B------:R-:W-:Y:S02]  /*2030*/  UIADD3.64 UR32, UR16, 0x2, URZ ;  /* 0x0000000210207897 */ /* 0x000fe4000fffe03f */
[----:B------:R-:W-:Y:S02]  /*2040*/  UIADD3.64 UR34, UR18, 0x80, URZ ;  /* 0x0000008012227897 */ /* 0x000fe4000fffe03f */
[----:B------:R-:W-:Y:S02]  /*2050*/  UIADD3.64 UR28, UR16, 0x4, URZ ;  /* 0x00000004101c7897 */ /* 0x000fe4000fffe03f */
[----:B------:R-:W-:Y:S02]  /*2060*/  UIADD3.64 UR30, UR18, 0x100, URZ ;  /* 0x00000100121e7897 */ /* 0x000fe4000fffe03f */
[----:B------:R-:W-:-:S02]  /*2070*/  UIADD3.64 UR12, UR16, 0x3fe, URZ ;  /* 0x000003fe100c7897 */ /* 0x000fc4000fffe03f */
[----:B------:R-:W-:Y:S02]  /*2080*/  UIADD3 UR10, UR10, 0x40, URZ ;  /* 0x000000400a0a7890 */ /* 0x000fe4000fffe03f */
[----:B------:R-:W-:-:S04]  /*2090*/  UIADD3 UR4, UR4, 0x1, URZ ;  /* 0x0000000104047890 */ /* 0x000fc8000fffe03f */
[----:B-1----:R-:W-:Y:S01]  /*20a0*/  ISETP.LE.AND P0, PT, R2, UR10, PT ;  /* 0x0000000a02007c0c */ /* 0x002fe2000bf03270 */
[----:B------:R-:W-:-:S04]  /*20b0*/  UISETP.NE.U32.AND UP0, UPT, UR4, 0x4, UPT ;  /* 0x000000040400788c */ /* 0x000fc8000bf05070 */
[----:B------:R-:W-:Y:S02]  /*20c0*/  USEL UR5, URZ, 0x1, UP0 ;  /* 0x000000013f057887 */ /* 0x000fe40008000000 */
[----:B------:R-:W-:-:S04]  /*20d0*/  USEL UR4, UR4, URZ, UP0 ;  /* 0x0000003f04047287 */ /* 0x000fc80008000000 */
[----:B------:R-:W-:Y:S01]  /*20e0*/  LOP3.LUT R13, R13, UR5, RZ, 0x3c, !PT ;  /* 0x000000050d0d7c12 */ /* 0x000fe2000f8e3cff */
[----:B------:R-:W-:-:S12]  /*20f0*/  HGMMA.64x128x16.F32 R88, gdesc[UR16].tnspB, R88 ;  /* 0x41e00000105879f0 */ /* 0x000fd80008700858 */
[----:B------:R-:W-:Y:S01]  /*2100*/  HGMMA.64x128x16.F32 R88, gdesc[UR32].tnspB, R88 ;  /* 0x41e00000205879f0 */ /* 0x000fe20008700858 */
[----:B------:R-:W-:-:S11]  /*2110*/  UIADD3.64 UR32, UR16, 0x402, URZ ;  /* 0x0000040210207897 */ /* 0x000fd6000fffe03f */
[----:B------:R-:W-:Y:S01]  /*2120*/  HGMMA.64x128x16.F32 R88, gdesc[UR28].tnspB, R88 ;  /* 0x41e000001c5879f0 */ /* 0x000fe20008700858 */
[----:B------:R-:W-:-:S11]  /*2130*/  UIADD3.64 UR28, UR16, 0x404, URZ ;  /* 0x00000404101c7897 */ /* 0x000fd6000fffe03f */
[----:B------:R-:W-:Y:S01]  /*2140*/  HGMMA.64x128x16.F32 R24, gdesc[UR12].tnspB, R24 ;  /* 0x41e000000c1879f0 */ /* 0x000fe20008700818 */
[----:B------:R-:W-:Y:S01]  /*2150*/  UIADD3.64 UR12, UR16, 0x400, URZ ;  /* 0x00000400100c7897 */ /* 0x000fe2000fffe03f */
[----:B------:R-:W-:Y:S01]  /*2160*/  UMOV UR14, UR18 ;  /* 0x00000012000e7c82 */ /* 0x000fe20008000000 */
[----:B------:R-:W-:-:S09]  /*2170*/  UMOV UR15, UR19 ;  /* 0x00000013000f7c82 */ /* 0x000fd20008000000 */
[----:B------:R-:W-:-:S12]  /*2180*/  HGMMA.64x128x16.F32 R24, gdesc[UR12].tnspB, R24 ;  /* 0x41e000000c1879f0 */ /* 0x000fd80008700818 */
[----:B------:R-:W-:-:S12]  /*2190*/  HGMMA.64x128x16.F32 R24, gdesc[UR32].tnspB, R24 ;  /* 0x41e00000201879f0 */ /* 0x000fd80008700818 */
[----:B------:R-:W-:Y:S01]  /*21a0*/  HGMMA.64x128x16.F32 R24, gdesc[UR28].tnspB, R24, gsb0 ;  /* 0x41e000001c1879f0 */ /* 0x000fe20008000818 */
[----:B------:R-:W-:Y:S05]  /*21b0*/  @!P0 BRA `(.L_x_49) ;  /* 0xfffffff800bc8947 */ /* 0x000fea000383ffff */
.L_x_47:
[----:B------:R-:W-:Y:S02]  /*21c0*/  WARPGROUP.DEPBAR.LE gsb0, 0x0 ;  /* 0x00008000000079c5 */ /* 0x000fe40000010000 */
[----:B----4-:R-:W-:Y:S01]  /*21d0*/  BAR.SYNC.DEFER_BLOCKING 0x0 ;  /* 0x0000000000007b1d */ /* 0x010fe20000010000 */
[C---:B-1----:R-:W-:Y:S01]  /*21e0*/  IMAD.SHL.U32 R2, R0.reuse, 0x80, RZ ;  /* 0x0000008000027824 */ /* 0x042fe200078e00ff */
[----:B------:R-:W-:Y:S01]  /*21f0*/  F2FP.F16.F32.PACK_AB R88, R89, R88 ;  /* 0x000000585958723e */ /* 0x000fe200000000ff */
[----:B------:R-:W-:Y:S01]  /*2200*/  IMAD.SHL.U32 R3, R0, 0x10, RZ ;  /* 0x0000001000037824 */ /* 0x000fe200078e00ff */
[----:B------:R-:W-:Y:S02]  /*2210*/  F2FP.F16.F32.PACK_AB R89, R91, R90 ;  /* 0x0000005a5b59723e */ /* 0x000fe400000000ff */
[----:B------:R-:W-:Y:S02]  /*2220*/  ELECT P0, URZ, PT ;  /* 0x00000000003f782f */ /* 0x000fe40003800000 */
[----:B------:R-:W-:Y:S01]  /*2230*/  LOP3.LUT R2, R2, 0x780, RZ, 0xc0, !PT ;  /* 0x0000078002027812 */ /* 0x000fe200078ec0ff */
[----:B------:R-:W-:Y:S01]  /*2240*/  ULOP3.LUT UR26, UR26, 0x1, URZ, 0xc0, !UPT ;  /* 0x000000011a1a7892 */ /* 0x000fe2000f8ec03f */
[----:B------:R-:W-:Y:S01]  /*2250*/  F2FP.F16.F32.PACK_AB R120, R121, R120 ;  /* 0x000000787978723e */ /* 0x000fe200000000ff */
[----:B------:R-:W-:Y:S01]  /*2260*/  UMOV UR10, UR11 ;  /* 0x0000000b000a7c82 */ /* 0x000fe20008000000 */
[----:B------:R-:W-:Y:S01]  /*2270*/  LOP3.LUT R3, R2, 0x70, R3, 0xf8, !PT ;  /* 0x0000007002037812 */ /* 0x000fe200078ef803 */
[----:B------:R-:W-:Y:S01]  /*2280*/  ULEA UR8, UR26, UR7, 0xf ;  /* 0x000000071a087291 */ /* 0x000fe2000f8e783f */
[----:B------:R-:W-:Y:S01]  /*2290*/  F2FP.F16.F32.PACK_AB R90, R93, R92 ;  /* 0x0000005c5d5a723e */ /* 0x000fe200000000ff */
[----:B------:R-:W-:Y:S01]  /*22a0*/  ULEA UR9, UR26, UR27, 0x6 ;  /* 0x0000001b1a097291 */ /* 0x000fe2000f8e303f */
[----:B------:R-:W-:Y:S01]  /*22b0*/  LOP3.LUT R3, R3, 0x10, R0, 0x78, !PT ;  /* 0x0000001003037812 */ /* 0x000fe200078e7800 */
[----:B------:R-:W-:Y:S01]  /*22c0*/  IMAD.SHL.U32 R0, R0, 0x40, RZ ;  /* 0x0000004000007824 */ /* 0x000fe200078e00ff */
[----:B------:R-:W-:-:S02]  /*22d0*/  F2FP.F16.F32.PACK_AB R91, R95, R94 ;  /* 0x0000005e5f5b723e */ /* 0x000fc400000000ff */
[----:B------:R-:W-:Y:S02]  /*22e0*/  F2FP.F16.F32.PACK_AB R121, R123, R122 ;  /* 0x0000007a7b79723e */ /* 0x000fe400000000ff */
[----:B------:R-:W-:Y:S02]  /*22f0*/  LOP3.LUT R0, R3, 0x3800, R0, 0xf8, !PT ;  /* 0x0000380003007812 */ /* 0x000fe400078ef800 */
[----:B------:R-:W-:Y:S01]  /*2300*/  F2FP.F16.F32.PACK_AB R24, R25, R24 ;  /* 0x000000181918723e */ /* 0x000fe200000000ff */
[----:B------:R-:W1:Y:S02]  /*2310*/  @!P2 SYNCS.CCTL.IV [UR7+0x30000] ;  /* 0x03000000ff00a9b1 */ /* 0x000e640008000007 */
[----:B-1----:R-:W-:Y:S01]  /*2320*/  BAR.SYNC.DEFER_BLOCKING 0x0 ;  /* 0x0000000000007b1d */ /* 0x002fe20000010000 */
[C---:B------:R-:W-:Y:S01]  /*2330*/  LOP3.LUT R3, R0.reuse, 0x20, RZ, 0x3c, !PT ;  /* 0x0000002000037812 */ /* 0x040fe200078e3cff */
[----:B------:R-:W-:Y:S01]  /*2340*/  VIADD R2, R0, UR7 ;  /* 0x0000000700027c36 */ /* 0x000fe20008000000 */
[----:B------:R-:W-:-:S02]  /*2350*/  F2FP.F16.F32.PACK_AB R122, R125, R124 ;  /* 0x0000007c7d7a723e */ /* 0x000fc400000000ff */
[----:B------:R-:W-:Y:S01]  /*2360*/  F2FP.F16.F32.PACK_AB R123, R127, R126 ;  /* 0x0000007e7f7b723e */ /* 0x000fe200000000ff */
[----:B------:R-:W-:Y:S01]  /*2370*/  VIADD R3, R3, UR7 ;  /* 0x0000000703037c36 */ /* 0x000fe20008000000 */
[----:B------:R-:W-:Y:S02]  /*2380*/  F2FP.F16.F32.PACK_AB R25, R27, R26 ;  /* 0x0000001a1b19723e */ /* 0x000fe400000000ff */
[----:B------:R-:W-:Y:S02]  /*2390*/  F2FP.F16.F32.PACK_AB R56, R57, R56 ;  /* 0x000000383938723e */ /* 0x000fe400000000ff */
[----:B------:R-:W-:Y:S02]  /*23a0*/  F2FP.F16.F32.PACK_AB R96, R97, R96 ;  /* 0x000000606160723e */ /* 0x000fe400000000ff */
[----:B------:R-:W-:Y:S02]  /*23b0*/  F2FP.F16.F32.PACK_AB R26, R29, R28 ;  /* 0x0000001c1d1a723e */ /* 0x000fe400000000ff */
[----:B------:R-:W-:-:S02]  /*23c0*/  F2FP.F16.F32.PACK_AB R27, R31, R30 ;  /* 0x0000001e1f1b723e */ /* 0x000fc400000000ff */
[----:B------:R-:W-:Y:S02]  /*23d0*/  F2FP.F16.F32.PACK_AB R57, R59, R58 ;  /* 0x0000003a3b39723e */ /* 0x000fe400000000ff */
[----:B------:R-:W-:Y:S02]  /*23e0*/  F2FP.F16.F32.PACK_AB R97, R99, R98 ;  /* 0x000000626361723e */ /* 0x000fe400000000ff */
[----:B------:R-:W-:Y:S02]  /*23f0*/  F2FP.F16.F32.PACK_AB R128, R129, R128 ;  /* 0x000000808180723e */ /* 0x000fe400000000ff */
[----:B------:R-:W-:Y:S01]  /*2400*/  F2FP.F16.F32.PACK_AB R58, R61, R60 ;  /* 0x0000003c3d3a723e */ /* 0x000fe200000000ff */
[----:B------:R-:W1:Y:S02]  /*2410*/  @!P2 SYNCS.CCTL.IV [UR7+0x30008] ;  /* 0x03000800ff00a9b1 */ /* 0x000e640008000007 */
[----:B-1----:R-:W-:Y:S01]  /*2420*/  BAR.SYNC.DEFER_BLOCKING 0x0 ;  /* 0x0000000000007b1d */ /* 0x002fe20000010000 */
[----:B------:R-:W-:-:S02]  /*2430*/  F2FP.F16.F32.PACK_AB R59, R63, R62 ;  /* 0x0000003e3f3b723e */ /* 0x000fc400000000ff */
[----:B------:R-:W-:Y:S02]  /*2440*/  LOP3.LUT R4, R0, 0x40, RZ, 0x3c, !PT ;  /* 0x0000004000047812 */ /* 0x000fe400078e3cff */
[----:B------:R-:W-:Y:S02]  /*2450*/  F2FP.F16.F32.PACK_AB R98, R101, R100 ;  /* 0x000000646562723e */ /* 0x000fe400000000ff */
[----:B------:R-:W-:Y:S01]  /*2460*/  F2FP.F16.F32.PACK_AB R99, R103, R102 ;  /* 0x000000666763723e */ /* 0x000fe200000000ff */
[----:B------:R-:W-:Y:S01]  /*2470*/  VIADD R4, R4, UR7 ;  /* 0x0000000704047c36 */ /* 0x000fe20008000000 */
[----:B------:R-:W-:Y:S02]  /*2480*/  F2FP.F16.F32.PACK_AB R129, R131, R130 ;  /* 0x000000828381723e */ /* 0x000fe400000000ff */
[----:B------:R-:W-:Y:S02]  /*2490*/  F2FP.F16.F32.PACK_AB R32, R33, R32 ;  /* 0x000000202120723e */ /* 0x000fe400000000ff */
[----:B------:R-:W-:-:S02]  /*24a0*/  F2FP.F16.F32.PACK_AB R130, R133, R132 ;  /* 0x000000848582723e */ /* 0x000fc400000000ff */
[----:B------:R-:W-:Y:S02]  /*24b0*/  F2FP.F16.F32.PACK_AB R131, R135, R134 ;  /* 0x000000868783723e */ /* 0x000fe400000000ff */
[----:B------:R-:W-:Y:S02]  /*24c0*/  F2FP.F16.F32.PACK_AB R33, R35, R34 ;  /* 0x000000222321723e */ /* 0x000fe400000000ff */
[----:B------:R-:W-:Y:S02]  /*24d0*/  F2FP.F16.F32.PACK_AB R64, R65, R64 ;  /* 0x000000404140723e */ /* 0x000fe400000000ff */
[----:B------:R-:W-:Y:S02]  /*24e0*/  F2FP.F16.F32.PACK_AB R104, R105, R104 ;  /* 0x000000686968723e */ /* 0x000fe400000000ff */
[----:B------:R-:W-:Y:S01]  /*24f0*/  F2FP.F16.F32.PACK_AB R34, R37, R36 ;  /* 0x000000242522723e */ /* 0x000fe200000000ff */
[----:B------:R-:W1:Y:S02]  /*2500*/  @!P2 SYNCS.CCTL.IV [UR7+0x30010] ;  /* 0x03001000ff00a9b1 */ /* 0x000e640008000007 */
[----:B-1----:R-:W-:Y:S01]  /*2510*/  BAR.SYNC.DEFER_BLOCKING 0x0 ;  /* 0x0000000000007b1d */ /* 0x002fe20000010000 */
[----:B------:R-:W-:-:S02]  /*2520*/  F2FP.F16.F32.PACK_AB R35, R39, R38 ;  /* 0x000000262723723e */ /* 0x000fc400000000ff */
[----:B------:R-:W-:Y:S02]  /*2530*/  F2FP.F16.F32.PACK_AB R65, R67, R66 ;  /* 0x000000424341723e */ /* 0x000fe400000000ff */
[----:B------:R-:W-:Y:S02]  /*2540*/  F2FP.F16.F32.PACK_AB R105, R107, R106 ;  /* 0x0000006a6b69723e */ /* 0x000fe400000000ff */
[----:B------:R-:W-:Y:S02]  /*2550*/  F2FP.F16.F32.PACK_AB R136, R137, R136 ;  /* 0x000000888988723e */ /* 0x000fe400000000ff */
[----:B------:R-:W-:Y:S02]  /*2560*/  F2FP.F16.F32.PACK_AB R66, R69, R68 ;  /* 0x000000444542723e */ /* 0x000fe400000000ff */
[----:B------:R-:W-:Y:S02]  /*2570*/  F2FP.F16.F32.PACK_AB R67, R71, R70 ;  /* 0x000000464743723e */ /* 0x000fe400000000ff */
[----:B------:R-:W-:-:S02]  /*2580*/  LOP3.LUT R0, R0, 0x60, RZ, 0x3c, !PT ;  /* 0x0000006000007812 */ /* 0x000fc400078e3cff */
[----:B------:R-:W-:Y:S02]  /*2590*/  F2FP.F16.F32.PACK_AB R106, R109, R108 ;  /* 0x0000006c6d6a723e */ /* 0x000fe400000000ff */
[----:B------:R-:W-:Y:S01]  /*25a0*/  F2FP.F16.F32.PACK_AB R107, R111, R110 ;  /* 0x0000006e6f6b723e */ /* 0x000fe200000000ff */
[----:B------:R-:W-:Y:S01]  /*25b0*/  VIADD R0, R0, UR7 ;  /* 0x0000000700007c36 */ /* 0x000fe20008000000 */
[----:B------:R-:W-:Y:S02]  /*25c0*/  F2FP.F16.F32.PACK_AB R137, R139, R138 ;  /* 0x0000008a8b89723e */ /* 0x000fe400000000ff */
[----:B------:R-:W-:Y:S02]  /*25d0*/  F2FP.F16.F32.PACK_AB R40, R41, R40 ;  /* 0x000000282928723e */ /* 0x000fe400000000ff */
[----:B------:R-:W-:Y:S01]  /*25e0*/  F2FP.F16.F32.PACK_AB R138, R141, R140 ;  /* 0x0000008c8d8a723e */ /* 0x000fe200000000ff */
[----:B------:R-:W1:Y:S02]  /*25f0*/  @!P2 SYNCS.CCTL.IV [UR7+0x30018] ;  /* 0x03001800ff00a9b1 */ /* 0x000e640008000007 */
[----:B-1----:R-:W-:Y:S01]  /*2600*/  STSM.16.M88.4 [R2], R88 ;  /* 0x0000005802007844 */ /* 0x002fe20000000200 */
[----:B------:R-:W-:-:S02]  /*2610*/  F2FP.F16.F32.PACK_AB R139, R143, R142 ;  /* 0x0000008e8f8b723e */ /* 0x000fc400000000ff */
[----:B------:R-:W-:Y:S01]  /*2620*/  F2FP.F16.F32.PACK_AB R41, R43, R42 ;  /* 0x0000002a2b29723e */ /* 0x000fe200000000ff */
[----:B------:R-:W-:Y:S01]  /*2630*/  STSM.16.M88.4 [R2+0x8000], R120 ;  /* 0x0080007802007844 */ /* 0x000fe20000000200 */
[----:B------:R-:W-:Y:S02]  /*2640*/  F2FP.F16.F32.PACK_AB R72, R73, R72 ;  /* 0x000000484948723e */ /* 0x000fe400000000ff */
[----:B------:R-:W-:Y:S01]  /*2650*/  F2FP.F16.F32.PACK_AB R112, R113, R112 ;  /* 0x000000707170723e */ /* 0x000fe200000000ff */
[----:B------:R-:W-:Y:S01]  /*2660*/  STSM.16.M88.4 [R2+0x4000], R24 ;  /* 0x0040001802007844 */ /* 0x000fe20000000200 */
[----:B------:R-:W-:Y:S02]  /*2670*/  F2FP.F16.F32.PACK_AB R42, R45, R44 ;  /* 0x0000002c2d2a723e */ /* 0x000fe400000000ff */
[----:B------:R-:W-:Y:S01]  /*2680*/  F2FP.F16.F32.PACK_AB R43, R47, R46 ;  /* 0x0000002e2f2b723e */ /* 0x000fe200000000ff */
[----:B------:R-:W-:Y:S01]  /*2690*/  STSM.16.M88.4 [R2+0xc000], R56 ;  /* 0x00c0003802007844 */ /* 0x000fe20000000200 */
[----:B------:R-:W-:-:S02]  /*26a0*/  F2FP.F16.F32.PACK_AB R73, R75, R74 ;  /* 0x0000004a4b49723e */ /* 0x000fc400000000ff */
[----:B------:R-:W-:Y:S01]  /*26b0*/  F2FP.F16.F32.PACK_AB R113, R115, R114 ;  /* 0x000000727371723e */ /* 0x000fe200000000ff */
[----:B------:R-:W-:Y:S01]  /*26c0*/  STSM.16.M88.4 [R3], R96 ;  /* 0x0000006003007844 */ /* 0x000fe20000000200 */
        /* <DEDUP_REMOVED lines=8> */
[----:B------:R-:W-:Y:S01]  /*2750*/  STSM.16.M88.4 [R3+0xc000], R64 ;  /* 0x00c0004003007844 */ /* 0x000fe20000000200 */
[----:B------:R-:W-:Y:S02]  /*2760*/  F2FP.F16.F32.PACK_AB R48, R49, R48 ;  /* 0x000000303130723e */ /* 0x000fe400000000ff */
[----:B------:R-:W-:Y:S01]  /*2770*/  F2FP.F16.F32.PACK_AB R146, R149, R148 ;  /* 0x000000949592723e */ /* 0x000fe200000000ff */
[----:B------:R-:W-:Y:S01]  /*2780*/  STSM.16.M88.4 [R4], R104 ;  /* 0x0000006804007844 */ /* 0x000fe20000000200 */
        /* <DEDUP_REMOVED lines=11> */
[----:B------:R-:W-:Y:S01]  /*2840*/  STSM.16.M88.4 [R0], R112 ;  /* 0x0000007000007844 */ /* 0x000fe20000000200 */
[----:B------:R-:W-:-:S03]  /*2850*/  ISETP.LT.U32.AND P0, PT, R6, 0x40, P0 ;  /* 0x000000400600780c */ /* 0x000fc60000701070 */
[----:B------:R-:W-:Y:S04]  /*2860*/  STSM.16.M88.4 [R0+0x8000], R144 ;  /* 0x0080009000007844 */ /* 0x000fe80000000200 */
[----:B------:R-:W-:Y:S04]  /*2870*/  STSM.16.M88.4 [R0+0x4000], R48 ;  /* 0x0040003000007844 */ /* 0x000fe80000000200 */
[----:B------:R-:W-:Y:S02]  /*2880*/  STSM.16.M88.4 [R0+0xc000], R80 ;  /* 0x00c0005000007844 */ /* 0x000fe40000000200 */
[----:B------:R-:W-:Y:S01]  /*2890*/  VOTEU.ANY UP0, P0 ;  /* 0x00000000003f7886 */ /* 0x000fe20000000100 */
[----:B------:R-:W-:Y:S01]  /*28a0*/  VOTEU.ANY UP1, P0 ;  /* 0x00000000003f7886 */ /* 0x000fe20000020100 */
[----:B------:R1:W-:Y:S06]  /*28b0*/  MEMBAR.ALL.CTA ;  /* 0x0000000000007992 */ /* 0x0003ec0000008000 */
[----:B-1----:R-:W1:Y:S01]  /*28c0*/  FENCE.VIEW.ASYNC.S ;  /* 0x00000000000073c6 */ /* 0x002e620000000000 */
[----:B---3--:R-:W-:Y:S01]  /*28d0*/  @UP0 UMOV UR4, UR24 ;  /* 0x0000001800040c82 */ /* 0x008fe20008000000 */
[----:B------:R-:W-:Y:S01]  /*28e0*/  @UP0 UMOV UR5, UR25 ;  /* 0x0000001900050c82 */ /* 0x000fe20008000000 */
[----:B-1----:R-:W-:Y:S06]  /*28f0*/  BAR.SYNC.DEFER_BLOCKING 0x0 ;  /* 0x0000000000007b1d */ /* 0x002fec0000010000 */
[----:B------:R1:W-:Y:S01]  /*2900*/  @UP1 UTMASTG.2D [UR8], [UR4] ;  /* 0x00000008040013b5 */ /* 0x0003e20008008000 */
[----:B------:R0:W-:Y:S01]  /*2910*/  UTMACMDFLUSH ;  /* 0x00000000000079b7 */ /* 0x0001e20000000000 */
[----:B------:R-:W-:-:S04]  /*2920*/  DEPBAR.LE SB0, 0x0 ;  /* 0x000080000000791a */ /* 0x000fc80000000000 */
[----:B------:R-:W-:Y:S06]  /*2930*/  BAR.SYNC.DEFER_BLOCKING 0x0 ;  /* 0x0000000000007b1d */ /* 0x000fec0000010000 */
[----:B-1----:R-:W-:Y:S05]  /*2940*/  EXIT ;  /* 0x000000000000794d */ /* 0x002fea0003800000 */
.L_x_48:
[----:B------:R-:W1:Y:S02]  /*2950*/  SYNCS.PHASECHK.TRANS64.TRYWAIT P0, [UR28+0x30000], R2 ;  /* 0x03000002ff0075a7 */ /* 0x000e64000800015c */
[----:B-1----:R-:W-:Y:S05]  /*2960*/  @!P0 BRA `(.L_x_48) ;  /* 0xfffffffc00f88947 */ /* 0x002fea000383ffff */
[----:B------:R-:W-:Y:S05]  /*2970*/  BRA `(.L_x_50) ;  /* 0xfffffff400847947 */ /* 0x000fea000383ffff */
.L_x_51:
[----:B------:R-:W-:-:S00]  /*2980*/  BRA `(.L_x_51) ;  /* 0xfffffffc00fc7947 */ /* 0x000fc0000383ffff */
[----:B------:R-:W-:-:S00]  /*2990*/  NOP ;  /* 0x0000000000007918 */ /* 0x000fc00000000000 */
        /* <DEDUP_REMOVED lines=14> */
.L_x_52:


//--------------------- .nv.shared.gluon_wgmma    --------------------------
	.section	.nv.shared.gluon_wgmma,"aw",@nobits
	.sectionflags	@""
	.align	16
	.zero		1024


//--------------------- .nv.shared.reserved.0     --------------------------
	.section	.nv.shared.reserved.0,"aw",@nobits
	.weak		__nv_reservedSMEM_offset_0_alias
	.size		__nv_reservedSMEM_offset_0_alias, 0, 0
	.other		__nv_reservedSMEM_offset_0_alias,@"STO_CUDA_RESERVED_SHARED STV_DEFAULT"
__nv_reservedSMEM_offset_0_alias:
	.zero		0


//--------------------- .nv.constant0.gluon_wgmma --------------------------
	.section	.nv.constant0.gluon_wgmma,"a",@progbits
	.sectionflags	@""
	.align	4
.nv.constant0.gluon_wgmma:
	.zero		608


//--------------------- SYMBOLS --------------------------

	.type		.nv.reservedSmem.offset0,@object
	.size		.nv.reservedSmem.offset0,0x4
